	.target	sm_90a

	.elftype	@"ET_EXEC"


//--------------------- .note.nv.tkinfo           --------------------------
	.section	.note.nv.tkinfo,"",@"SHT_NOTE"
	.sectionflags	@"SHF_NOTE_NV_TKINFO"
	.tkinfo
        /*0018*/ 	.word	0x00000002
        /*0030*/ 	.string	""
        /*0030*/ 	.string	"ptxas"
        /*0030*/ 	.string	"Cuda compilation tools, release 13.0, V13.0.88"
        /*0030*/ 	.string	"Build cuda_13.0.r13.0/compiler.36424714_0"
        /*0030*/ 	.string	"-arch sm_90a -m 64 "



//--------------------- .note.nv.cuinfo           --------------------------
	.section	.note.nv.cuinfo,"",@"SHT_NOTE"
	.sectionflags	@"SHF_NOTE_NV_CUINFO"
        /*0018*/ 	.short	0x0002
        /*001a*/ 	.short	0x005a
        /*001c*/ 	.short	0x0082
	.zero		2


//--------------------- .nv.info                  --------------------------
	.section	.nv.info,"",@"SHT_CUDA_INFO"
	.align	4


	//----- nvinfo : EIATTR_REGCOUNT
	.align		4
        /*0000*/ 	.byte	0x04, 0x2f
        /*0002*/ 	.short	(.L_12 - .L_11)
	.align		4
.L_11:
        /*0004*/ 	.word	index@(_ZN7cutlass13device_kernelINS_4gemm6kernel13GemmUniversalIN4cute5tupleIJiiiiEEENS1_10collective13CollectiveMmaINS1_37MainloopSm90TmaGmmaWarpSpecializedFP8ILi2ENS5_IJNS4_1CILi1EEESB_SB_EEENS1_32KernelTmaWarpSpecializedPingpongEEENS5_IJNSA_ILi64EEENSA_ILi256EEENSA_ILi128EEEEEENS_12float_e5m2_tENS5_IJlSB_lEEESJ_SK_NS4_8TiledMMAINS4_8MMA_AtomIJNS4_4SM904GMMA31MMA_64x256x32_F32E5M2E5M2_SS_TNILNSO_7ScaleInE1ELSQ_1EEEEEENS4_6LayoutISC_NS5_IJNSA_ILi0EEESU_SU_EEEEENS5_IJNS4_10UnderscoreESX_SX_EEEEENS4_13SM90_TMA_LOADENS4_14ComposedLayoutINS4_7SwizzleILi3ELi4ELi3EEENS4_18smem_ptr_flag_bitsILi8EEENST_INS5_IJNSA_ILi8EEESH_EEENS5_IJSH_SB_EEEEEEEvNS4_8identityES10_S1A_vS1B_EENS_8epilogue10collective6detail29Sm90TmaWarpSpecializedAdapterINS1E_15DefaultEpilogueISJ_SK_SK_NS1D_6thread17LinearCombinationISJ_Li1EffLNS1I_9ScaleType4KindE0ELNS_15FloatRoundStyleE2ESJ_EENS1_15EpilogueDefaultEEEEEvvEEEEvNT_6ParamsE)
        /*0008*/ 	.word	0x000000a8


	//----- nvinfo : EIATTR_FRAME_SIZE
	.align		4
.L_12:
        /*000c*/ 	.byte	0x04, 0x11
        /*000e*/ 	.short	(.L_14 - .L_13)
	.align		4
.L_13:
        /*0010*/ 	.word	index@(_ZN7cutlass13device_kernelINS_4gemm6kernel13GemmUniversalIN4cute5tupleIJiiiiEEENS1_10collective13CollectiveMmaINS1_37MainloopSm90TmaGmmaWarpSpecializedFP8ILi2ENS5_IJNS4_1CILi1EEESB_SB_EEENS1_32KernelTmaWarpSpecializedPingpongEEENS5_IJNSA_ILi64EEENSA_ILi256EEENSA_ILi128EEEEEENS_12float_e5m2_tENS5_IJlSB_lEEESJ_SK_NS4_8TiledMMAINS4_8MMA_AtomIJNS4_4SM904GMMA31MMA_64x256x32_F32E5M2E5M2_SS_TNILNSO_7ScaleInE1ELSQ_1EEEEEENS4_6LayoutISC_NS5_IJNSA_ILi0EEESU_SU_EEEEENS5_IJNS4_10UnderscoreESX_SX_EEEEENS4_13SM90_TMA_LOADENS4_14ComposedLayoutINS4_7SwizzleILi3ELi4ELi3EEENS4_18smem_ptr_flag_bitsILi8EEENST_INS5_IJNSA_ILi8EEESH_EEENS5_IJSH_SB_EEEEEEEvNS4_8identityES10_S1A_vS1B_EENS_8epilogue10collective6detail29Sm90TmaWarpSpecializedAdapterINS1E_15DefaultEpilogueISJ_SK_SK_NS1D_6thread17LinearCombinationISJ_Li1EffLNS1I_9ScaleType4KindE0ELNS_15FloatRoundStyleE2ESJ_EENS1_15EpilogueDefaultEEEEEvvEEEEvNT_6ParamsE)
        /*0014*/ 	.word	0x00000108


	//----- nvinfo : EIATTR_MIN_STACK_SIZE
	.align		4
.L_14:
        /*0018*/ 	.byte	0x04, 0x12
        /*001a*/ 	.short	(.L_16 - .L_15)
	.align		4
.L_15:
        /*001c*/ 	.word	index@(_ZN7cutlass13device_kernelINS_4gemm6kernel13GemmUniversalIN4cute5tupleIJiiiiEEENS1_10collective13CollectiveMmaINS1_37MainloopSm90TmaGmmaWarpSpecializedFP8ILi2ENS5_IJNS4_1CILi1EEESB_SB_EEENS1_32KernelTmaWarpSpecializedPingpongEEENS5_IJNSA_ILi64EEENSA_ILi256EEENSA_ILi128EEEEEENS_12float_e5m2_tENS5_IJlSB_lEEESJ_SK_NS4_8TiledMMAINS4_8MMA_AtomIJNS4_4SM904GMMA31MMA_64x256x32_F32E5M2E5M2_SS_TNILNSO_7ScaleInE1ELSQ_1EEEEEENS4_6LayoutISC_NS5_IJNSA_ILi0EEESU_SU_EEEEENS5_IJNS4_10UnderscoreESX_SX_EEEEENS4_13SM90_TMA_LOADENS4_14ComposedLayoutINS4_7SwizzleILi3ELi4ELi3EEENS4_18smem_ptr_flag_bitsILi8EEENST_INS5_IJNSA_ILi8EEESH_EEENS5_IJSH_SB_EEEEEEEvNS4_8identityES10_S1A_vS1B_EENS_8epilogue10collective6detail29Sm90TmaWarpSpecializedAdapterINS1E_15DefaultEpilogueISJ_SK_SK_NS1D_6thread17LinearCombinationISJ_Li1EffLNS1I_9ScaleType4KindE0ELNS_15FloatRoundStyleE2ESJ_EENS1_15EpilogueDefaultEEEEEvvEEEEvNT_6ParamsE)
        /*0020*/ 	.word	0x00000108
.L_16:


//--------------------- .nv.compat                --------------------------
	.section	.nv.compat,"",@"SHT_CUDA_COMPAT_INFO"
	.align	4
        /*0000*/ 	.byte	0x02, 0x09, 0x01, 0x00, 0x02, 0x02, 0x04, 0x00, 0x02, 0x05, 0x05, 0x00, 0x03, 0x07, 0x01, 0x01
        /*0010*/ 	.byte	0x02, 0x03, 0x01, 0x00, 0x02, 0x06, 0x01, 0x00, 0x04, 0x0b, 0x08, 0x00, 0x00, 0x00, 0x00, 0x00
        /*0020*/ 	.byte	0x00, 0x00, 0x00, 0x00


//--------------------- .nv.info._ZN7cutlass13device_kernelINS_4gemm6kernel13GemmUniversalIN4cute5tupleIJiiiiEEENS1_10collective13CollectiveMmaINS1_37MainloopSm90TmaGmmaWarpSpecializedFP8ILi2ENS5_IJNS4_1CILi1EEESB_SB_EEENS1_32KernelTmaWarpSpecializedPingpongEEENS5_IJNSA_ILi64EEENSA_ILi256EEENSA_ILi128EEEEEENS_12float_e5m2_tENS5_IJlSB_lEEESJ_SK_NS4_8TiledMMAINS4_8MMA_AtomIJNS4_4SM904GMMA31MMA_64x256x32_F32E5M2E5M2_SS_TNILNSO_7ScaleInE1ELSQ_1EEEEEENS4_6LayoutISC_NS5_IJNSA_ILi0EEESU_SU_EEEEENS5_IJNS4_10UnderscoreESX_SX_EEEEENS4_13SM90_TMA_LOADENS4_14ComposedLayoutINS4_7SwizzleILi3ELi4ELi3EEENS4_18smem_ptr_flag_bitsILi8EEENST_INS5_IJNSA_ILi8EEESH_EEENS5_IJSH_SB_EEEEEEEvNS4_8identityES10_S1A_vS1B_EENS_8epilogue10collective6detail29Sm90TmaWarpSpecializedAdapterINS1E_15DefaultEpilogueISJ_SK_SK_NS1D_6thread17LinearCombinationISJ_Li1EffLNS1I_9ScaleType4KindE0ELNS_15FloatRoundStyleE2ESJ_EENS1_15EpilogueDefaultEEEEEvvEEEEvNT_6ParamsE --------------------------
	.section	.nv.info._ZN7cutlass13device_kernelINS_4gemm6kernel13GemmUniversalIN4cute5tupleIJiiiiEEENS1_10collective13CollectiveMmaINS1_37MainloopSm90TmaGmmaWarpSpecializedFP8ILi2ENS5_IJNS4_1CILi1EEESB_SB_EEENS1_32KernelTmaWarpSpecializedPingpongEEENS5_IJNSA_ILi64EEENSA_ILi256EEENSA_ILi128EEEEEENS_12float_e5m2_tENS5_IJlSB_lEEESJ_SK_NS4_8TiledMMAINS4_8MMA_AtomIJNS4_4SM904GMMA31MMA_64x256x32_F32E5M2E5M2_SS_TNILNSO_7ScaleInE1ELSQ_1EEEEEENS4_6LayoutISC_NS5_IJNSA_ILi0EEESU_SU_EEEEENS5_IJNS4_10UnderscoreESX_SX_EEEEENS4_13SM90_TMA_LOADENS4_14ComposedLayoutINS4_7SwizzleILi3ELi4ELi3EEENS4_18smem_ptr_flag_bitsILi8EEENST_INS5_IJNSA_ILi8EEESH_EEENS5_IJSH_SB_EEEEEEEvNS4_8identityES10_S1A_vS1B_EENS_8epilogue10collective6detail29Sm90TmaWarpSpecializedAdapterINS1E_15DefaultEpilogueISJ_SK_SK_NS1D_6thread17LinearCombinationISJ_Li1EffLNS1I_9ScaleType4KindE0ELNS_15FloatRoundStyleE2ESJ_EENS1_15EpilogueDefaultEEEEEvvEEEEvNT_6ParamsE,"",@"SHT_CUDA_INFO"
	.sectionflags	@""
	.align	4


	//----- nvinfo : EIATTR_CUDA_API_VERSION
	.align		4
        /*0000*/ 	.byte	0x04, 0x37
        /*0002*/ 	.short	(.L_18 - .L_17)
.L_17:
        /*0004*/ 	.word	0x00000082


	//----- nvinfo : EIATTR_KPARAM_INFO
	.align		4
.L_18:
        /*0008*/ 	.byte	0x04, 0x17
        /*000a*/ 	.short	(.L_20 - .L_19)
.L_19:
        /*000c*/ 	.word	0x00000000
        /*0010*/ 	.short	0x0000
        /*0012*/ 	.short	0x0070
        /*0014*/ 	.byte	0x00, 0xf0, 0x01, 0x10


	//----- nvinfo : EIATTR_SPARSE_MMA_MASK
	.align		4
.L_20:
        /*0018*/ 	.byte	0x03, 0x50
        /*001a*/ 	.short	0x0000


	//----- nvinfo : EIATTR_MAXREG_COUNT
	.align		4
        /*001c*/ 	.byte	0x03, 0x1b
        /*001e*/ 	.short	0x00a8


	//----- nvinfo : EIATTR_NUM_BARRIERS
	.align		4
        /*0020*/ 	.byte	0x02, 0x4c
        /*0022*/ 	.byte	0x01
	.zero		1


	//----- nvinfo : EIATTR_ANNOTATIONS
	.align		4
        /*0024*/ 	.byte	0x04, 0x55
        /*0026*/ 	.short	(.L_22 - .L_21)


	//   ....[0]....
.L_21:
        /*0028*/ 	.word	0x00000001
        /*002c*/ 	.byte	0x70, 0x09, 0x00, 0x00, 0x01, 0x00, 0x00, 0x00, 0x70, 0x0b, 0x00, 0x00, 0x01, 0x00, 0x00, 0x00
        /* <DEDUP_REMOVED lines=202> */
        /*0cdc*/ 	.byte	0x60, 0x00, 0x01, 0x00


	//----- nvinfo : EIATTR_MERCURY_ISA_VERSION
	.align		4
.L_22:
        /*0ce0*/ 	.byte	0x03, 0x5f
        /*0ce2*/ 	.short	0x0101


	//----- nvinfo : EIATTR_INT_WARP_WIDE_INSTR_OFFSETS
	.align		4
        /*0ce4*/ 	.byte	0x04, 0x31
        /*0ce6*/ 	.short	(.L_24 - .L_23)


	//   ....[0]....
.L_23:
        /*0ce8*/ 	.word	0x00000470


	//   ....[1]....
        /*0cec*/ 	.word	0x00000480


	//   ....[2]....
        /*0cf0*/ 	.word	0x000004f0


	//   ....[3]....
        /*0cf4*/ 	.word	0x00000500


	//   ....[4]....
        /*0cf8*/ 	.word	0x00000510


	//   ....[5]....
        /*0cfc*/ 	.word	0x00000530


	//   ....[6]....
        /*0d00*/ 	.word	0x00000590


	//   ....[7]....
        /*0d04*/ 	.word	0x000005b0


	//----- nvinfo : EIATTR_COOP_GROUP_MASK_REGIDS
	.align		4
.L_24:
        /*0d08*/ 	.byte	0x04, 0x29
        /*0d0a*/ 	.short	(.L_26 - .L_25)


	//   ....[0]....
.L_25:
        /*0d0c*/ 	.word	0xffffffff


	//   ....[1]....
        /*0d10*/ 	.word	0xffffffff


	//   ....[2]....
        /*0d14*/ 	.word	0xffffffff


	//   ....[3]....
        /*0d18*/ 	.word	0xffffffff


	//   ....[4]....
        /*0d1c*/ 	.word	0xffffffff


	//   ....[5]....
        /*0d20*/ 	.word	0xffffffff


	//----- nvinfo : EIATTR_COOP_GROUP_INSTR_OFFSETS
	.align		4
.L_26:
        /*0d24*/ 	.byte	0x04, 0x28
        /*0d26*/ 	.short	(.L_28 - .L_27)


	//   ....[0]....
.L_27:
        /*0d28*/ 	.word	0x00000060


	//   ....[1]....
        /*0d2c*/ 	.word	0x00000090


	//   ....[2]....
        /*0d30*/ 	.word	0x00000190


	//   ....[3]....
        /*0d34*/ 	.word	0x00000360


	//   ....[4]....
        /*0d38*/ 	.word	0x000003a0


	//   ....[5]....
        /*0d3c*/ 	.word	0x000003e0


	//----- nvinfo : EIATTR_REG_RECONFIG
	.align		4
.L_28:
        /*0d40*/ 	.byte	0x01, 0x54
	.zero		2


	//----- nvinfo : EIATTR_MBARRIER_INSTR_OFFSETS
	.align		4
        /*0d44*/ 	.byte	0x04, 0x39
        /*0d46*/ 	.short	(.L_30 - .L_29)


	//   ....[0]....
.L_29:
        /*0d48*/ 	.word	0x00000310
        /*0d4c*/ 	.word	0x000000ff
        /*0d50*/ 	.word	0x00000000
        /*0d54*/ 	.short	0x0100
        /*0d56*/ 	.byte	0x09
	.zero		1


	//   ....[1]....
        /*0d58*/ 	.word	0x00000320
        /*0d5c*/ 	.word	0x000000ff
        /*0d60*/ 	.word	0x00000010
        /*0d64*/ 	.short	0x0100
        /*0d66*/ 	.byte	0x09
	.zero		1


	//   ....[2]....
        /*0d68*/ 	.word	0x00000330
        /*0d6c*/ 	.word	0x000000ff
        /*0d70*/ 	.word	0x00000008
        /*0d74*/ 	.short	0x0100
        /*0d76*/ 	.byte	0x09
	.zero		1


	//   ....[3]....
        /*0d78*/ 	.word	0x00000340
        /*0d7c*/ 	.word	0x000000ff
        /*0d80*/ 	.word	0x00000018
        /*0d84*/ 	.short	0x0100
        /*0d86*/ 	.byte	0x09
	.zero		1


	//   ....[4]....
        /*0d88*/ 	.word	0x000005d0
        /*0d8c*/ 	.word	0x000000ff
        /*0d90*/ 	.word	0x00000050
        /*0d94*/ 	.short	0x0100
        /*0d96*/ 	.byte	0x09
	.zero		1


	//   ....[5]....
        /*0d98*/ 	.word	0x000005e0
        /*0d9c*/ 	.word	0x000000ff
        /*0da0*/ 	.word	0x00000058
        /*0da4*/ 	.short	0x0100
        /*0da6*/ 	.byte	0x09
	.zero		1


	//   ....[6]....
        /*0da8*/ 	.word	0x00000620
        /*0dac*/ 	.word	0x000000ff
        /*0db0*/ 	.word	0x00000030
        /*0db4*/ 	.short	0x0100
        /*0db6*/ 	.byte	0x0a
	.zero		1


	//   ....[7]....
        /*0db8*/ 	.word	0x00000640
        /*0dbc*/ 	.word	0x000000ff
        /*0dc0*/ 	.word	0x00000038
        /*0dc4*/ 	.short	0x0100
        /*0dc6*/ 	.byte	0x0a
	.zero		1


	//   ....[8]....
        /*0dc8*/ 	.word	0x00000650
        /*0dcc*/ 	.word	0x000000ff
        /*0dd0*/ 	.word	0x00000040
        /*0dd4*/ 	.short	0x0100
        /*0dd6*/ 	.byte	0x0a
	.zero		1


	//   ....[9]....
        /*0dd8*/ 	.word	0x00000660
        /*0ddc*/ 	.word	0x000000ff
        /*0de0*/ 	.word	0x00000048
        /*0de4*/ 	.short	0x0100
        /*0de6*/ 	.byte	0x0a
	.zero		1


	//   ....[10]....
        /*0de8*/ 	.word	0x00001600
        /*0dec*/ 	.word	0x000000ff
        /*0df0*/ 	.word	0xfffffff8
        /*0df4*/ 	.short	0x010a
        /*0df6*/ 	.byte	0x15
	.zero		1


	//   ....[11]....
        /*0df8*/ 	.word	0x00001fd0
        /*0dfc*/ 	.word	0x000000ff
        /*0e00*/ 	.word	0x00000000
        /*0e04*/ 	.short	0x010a
        /*0e06*/ 	.byte	0x04
	.zero		1


	//   ....[12]....
        /*0e08*/ 	.word	0x00002010
        /*0e0c*/ 	.word	0x000000ff
        /*0e10*/ 	.word	0x00000000
        /*0e14*/ 	.short	0x010a
        /*0e16*/ 	.byte	0x04
	.zero		1


	//   ....[13]....
        /*0e18*/ 	.word	0x000032b0
        /*0e1c*/ 	.word	0x000000ff
        /*0e20*/ 	.word	0x00000000
        /*0e24*/ 	.short	0x010a
        /*0e26*/ 	.byte	0x08
	.zero		1


	//   ....[14]....
        /*0e28*/ 	.word	0x000032f0
        /*0e2c*/ 	.word	0x000000ff
        /*0e30*/ 	.word	0x00000000
        /*0e34*/ 	.short	0x010a
        /*0e36*/ 	.byte	0x08
	.zero		1


	//   ....[15]....
        /*0e38*/ 	.word	0x000043f0
        /*0e3c*/ 	.word	0x000000ff
        /*0e40*/ 	.word	0x00000000
        /*0e44*/ 	.short	0x0101
        /*0e46*/ 	.byte	0x06
	.zero		1


	//   ....[16]....
        /*0e48*/ 	.word	0x00005480
        /*0e4c*/ 	.word	0x000000e5
        /*0e50*/ 	.word	0x00000000
        /*0e54*/ 	.short	0x0101
        /*0e56*/ 	.byte	0x1b
	.zero		1


	//   ....[17]....
        /*0e58*/ 	.word	0x00005570
        /*0e5c*/ 	.word	0x000000ff
        /*0e60*/ 	.word	0x00000000
        /*0e64*/ 	.short	0x0101
        /*0e66*/ 	.byte	0x04
	.zero		1


	//   ....[18]....
        /*0e68*/ 	.word	0x00005620
        /*0e6c*/ 	.word	0x000000ff
        /*0e70*/ 	.word	0x00000008
        /*0e74*/ 	.short	0x010a
        /*0e76*/ 	.byte	0x15
	.zero		1


	//   ....[19]....
        /*0e78*/ 	.word	0x0000e840
        /*0e7c*/ 	.word	0x00000000
        /*0e80*/ 	.word	0x00000000
        /*0e84*/ 	.short	0x0101
        /*0e86*/ 	.byte	0x1b
	.zero		1


	//   ....[20]....
        /*0e88*/ 	.word	0x0000f290
        /*0e8c*/ 	.word	0x0000000b
        /*0e90*/ 	.word	0x00000010
        /*0e94*/ 	.short	0x010a
        /*0e96*/ 	.byte	0x3f
	.zero		1


	//   ....[21]....
        /*0e98*/ 	.word	0x0000f650
        /*0e9c*/ 	.word	0x00000002
        /*0ea0*/ 	.word	0x00000058
        /*0ea4*/ 	.short	0x0101
        /*0ea6*/ 	.byte	0x3f
	.zero		1


	//   ....[22]....
        /*0ea8*/ 	.word	0x0000fe70
        /*0eac*/ 	.word	0x00000005
        /*0eb0*/ 	.word	0x00000000
        /*0eb4*/ 	.short	0x010a
        /*0eb6*/ 	.byte	0x3f
	.zero		1


	//   ....[23]....
        /*0eb8*/ 	.word	0x0000fef0
        /*0ebc*/ 	.word	0x00000009
        /*0ec0*/ 	.word	0x00000000
        /*0ec4*/ 	.short	0x010a
        /*0ec6*/ 	.byte	0x3f
	.zero		1


	//   ....[24]....
        /*0ec8*/ 	.word	0x0000ff60
        /*0ecc*/ 	.word	0x00000003
        /*0ed0*/ 	.word	0xfffffff8
        /*0ed4*/ 	.short	0x010a
        /*0ed6*/ 	.byte	0x3f
	.zero		1


	//   ....[25]....
        /*0ed8*/ 	.word	0x0000ffc0
        /*0edc*/ 	.word	0x00000003
        /*0ee0*/ 	.word	0x00000000
        /*0ee4*/ 	.short	0x010a
        /*0ee6*/ 	.byte	0x3f
	.zero		1


	//   ....[26]....
        /*0ee8*/ 	.word	0x00010030
        /*0eec*/ 	.word	0x00000000
        /*0ef0*/ 	.word	0x00000000
        /*0ef4*/ 	.short	0x010a
        /*0ef6*/ 	.byte	0x3f
	.zero		1


	//   ....[27]....
        /*0ef8*/ 	.word	0x000100a0
        /*0efc*/ 	.word	0x00000019
        /*0f00*/ 	.word	0x00000008
        /*0f04*/ 	.short	0x010a
        /*0f06*/ 	.byte	0x3f
	.zero		1


	//   ....[28]....
        /*0f08*/ 	.word	0x00010170
        /*0f0c*/ 	.word	0x0000000b
        /*0f10*/ 	.word	0x00000010
        /*0f14*/ 	.short	0x010a
        /*0f16*/ 	.byte	0x3f
	.zero		1


	//   ....[29]....
        /*0f18*/ 	.word	0x00010250
        /*0f1c*/ 	.word	0x00000005
        /*0f20*/ 	.word	0x00000000
        /*0f24*/ 	.short	0x010a
        /*0f26*/ 	.byte	0x3f
	.zero		1


	//----- nvinfo : EIATTR_NUM_MBARRIERS
	.align		4
.L_30:
        /*0f28*/ 	.byte	0x03, 0x38
        /*0f2a*/ 	.short	0x000a


	//----- nvinfo : EIATTR_EXIT_INSTR_OFFSETS
	.align		4
        /*0f2c*/ 	.byte	0x04, 0x1c
        /*0f2e*/ 	.short	(.L_32 - .L_31)


	//   ....[0]....
.L_31:
        /*0f30*/ 	.word	0x000012b0


	//   ....[1]....
        /*0f34*/ 	.word	0x00001310


	//   ....[2]....
        /*0f38*/ 	.word	0x0000efa0


	//   ....[3]....
        /*0f3c*/ 	.word	0x0000efd0


	//   ....[4]....
        /*0f40*/ 	.word	0x0000ff40


	//----- nvinfo : EIATTR_MAX_THREADS
	.align		4
.L_32:
        /*0f44*/ 	.byte	0x04, 0x05
        /*0f46*/ 	.short	(.L_34 - .L_33)
.L_33:
        /*0f48*/ 	.word	0x00000180
        /*0f4c*/ 	.word	0x00000001
        /*0f50*/ 	.word	0x00000001


	//----- nvinfo : EIATTR_CRS_STACK_SIZE
	.align		4
.L_34:
        /*0f54*/ 	.byte	0x04, 0x1e
        /*0f56*/ 	.short	(.L_36 - .L_35)
.L_35:
        /*0f58*/ 	.word	0x00000000


	//----- nvinfo : EIATTR_CBANK_PARAM_SIZE
	.align		4
.L_36:
        /*0f5c*/ 	.byte	0x03, 0x19
        /*0f5e*/ 	.short	0x0470


	//----- nvinfo : EIATTR_PARAM_CBANK
	.align		4
        /*0f60*/ 	.byte	0x04, 0x0a
        /*0f62*/ 	.short	(.L_38 - .L_37)
	.align		4
.L_37:
        /*0f64*/ 	.word	index@(.nv.constant0._ZN7cutlass13device_kernelINS_4gemm6kernel13GemmUniversalIN4cute5tupleIJiiiiEEENS1_10collective13CollectiveMmaINS1_37MainloopSm90TmaGmmaWarpSpecializedFP8ILi2ENS5_IJNS4_1CILi1EEESB_SB_EEENS1_32KernelTmaWarpSpecializedPingpongEEENS5_IJNSA_ILi64EEENSA_ILi256EEENSA_ILi128EEEEEENS_12float_e5m2_tENS5_IJlSB_lEEESJ_SK_NS4_8TiledMMAINS4_8MMA_AtomIJNS4_4SM904GMMA31MMA_64x256x32_F32E5M2E5M2_SS_TNILNSO_7ScaleInE1ELSQ_1EEEEEENS4_6LayoutISC_NS5_IJNSA_ILi0EEESU_SU_EEEEENS5_IJNS4_10UnderscoreESX_SX_EEEEENS4_13SM90_TMA_LOADENS4_14ComposedLayoutINS4_7SwizzleILi3ELi4ELi3EEENS4_18smem_ptr_flag_bitsILi8EEENST_INS5_IJNSA_ILi8EEESH_EEENS5_IJSH_SB_EEEEEEEvNS4_8identityES10_S1A_vS1B_EENS_8epilogue10collective6detail29Sm90TmaWarpSpecializedAdapterINS1E_15DefaultEpilogueISJ_SK_SK_NS1D_6thread17LinearCombinationISJ_Li1EffLNS1I_9ScaleType4KindE0ELNS_15FloatRoundStyleE2ESJ_EENS1_15EpilogueDefaultEEEEEvvEEEEvNT_6ParamsE)
        /*0f68*/ 	.short	0x0210
        /*0f6a*/ 	.short	0x0470


	//----- nvinfo : EIATTR_SW_WAR
	.align		4
.L_38:
        /*0f6c*/ 	.byte	0x04, 0x36
        /*0f6e*/ 	.short	(.L_40 - .L_39)
.L_39:
        /*0f70*/ 	.word	0x00000008
.L_40:


//--------------------- .nv.callgraph             --------------------------
	.section	.nv.callgraph,"",@"SHT_CUDA_CALLGRAPH"
	.align	4
	.sectionentsize	8
	.align		4
        /*0000*/ 	.word	0x00000000
	.align		4
        /*0004*/ 	.word	0xffffffff
	.align		4
        /*0008*/ 	.word	0x00000000
	.align		4
        /*000c*/ 	.word	0xfffffffe
	.align		4
        /*0010*/ 	.word	0x00000000
	.align		4
        /*0014*/ 	.word	0xfffffffd
	.align		4
        /*0018*/ 	.word	0x00000000
	.align		4
        /*001c*/ 	.word	0xfffffffc


//--------------------- .nv.constant4             --------------------------
	.section	.nv.constant4,"a",@progbits
	.align	8
	.align		8
.nv.constant4:
        /*0000*/ 	.dword	_ZN40_INTERNAL_7fc0fa06_4_k_cu_b199d5c9_236484cuda3std3__45__cpo5beginE
	.align		8
        /*0008*/ 	.dword	_ZN40_INTERNAL_7fc0fa06_4_k_cu_b199d5c9_236484cuda3std3__45__cpo3endE
	.align		8
        /*0010*/ 	.dword	_ZN40_INTERNAL_7fc0fa06_4_k_cu_b199d5c9_236484cuda3std3__45__cpo6cbeginE
	.align		8
        /*0018*/ 	.dword	_ZN40_INTERNAL_7fc0fa06_4_k_cu_b199d5c9_236484cuda3std3__45__cpo4cendE
	.align		8
        /*0020*/ 	.dword	_ZN40_INTERNAL_7fc0fa06_4_k_cu_b199d5c9_236484cuda3std3__442_GLOBAL__N__7fc0fa06_4_k_cu_b199d5c9_236486ignoreE
	.align		8
        /*0028*/ 	.dword	_ZN40_INTERNAL_7fc0fa06_4_k_cu_b199d5c9_236484cuda3std3__419piecewise_constructE
	.align		8
        /*0030*/ 	.dword	_ZN40_INTERNAL_7fc0fa06_4_k_cu_b199d5c9_236484cuda3std3__48in_placeE
	.align		8
        /*0038*/ 	.dword	_ZN40_INTERNAL_7fc0fa06_4_k_cu_b199d5c9_236484cuda3std6ranges3__45__cpo4swapE
	.align		8
        /*0040*/ 	.dword	_ZN40_INTERNAL_7fc0fa06_4_k_cu_b199d5c9_236484cuda3std6ranges3__45__cpo9iter_moveE
	.align		8
        /*0048*/ 	.dword	_ZN40_INTERNAL_7fc0fa06_4_k_cu_b199d5c9_236484cute7productE
	.align		8
        /*0050*/ 	.dword	_ZN40_INTERNAL_7fc0fa06_4_k_cu_b199d5c9_236484cute1_E


//--------------------- .text._ZN7cutlass13device_kernelINS_4gemm6kernel13GemmUniversalIN4cute5tupleIJiiiiEEENS1_10collective13CollectiveMmaINS1_37MainloopSm90TmaGmmaWarpSpecializedFP8ILi2ENS5_IJNS4_1CILi1EEESB_SB_EEENS1_32KernelTmaWarpSpecializedPingpongEEENS5_IJNSA_ILi64EEENSA_ILi256EEENSA_ILi128EEEEEENS_12float_e5m2_tENS5_IJlSB_lEEESJ_SK_NS4_8TiledMMAINS4_8MMA_AtomIJNS4_4SM904GMMA31MMA_64x256x32_F32E5M2E5M2_SS_TNILNSO_7ScaleInE1ELSQ_1EEEEEENS4_6LayoutISC_NS5_IJNSA_ILi0EEESU_SU_EEEEENS5_IJNS4_10UnderscoreESX_SX_EEEEENS4_13SM90_TMA_LOADENS4_14ComposedLayoutINS4_7SwizzleILi3ELi4ELi3EEENS4_18smem_ptr_flag_bitsILi8EEENST_INS5_IJNSA_ILi8EEESH_EEENS5_IJSH_SB_EEEEEEEvNS4_8identityES10_S1A_vS1B_EENS_8epilogue10collective6detail29Sm90TmaWarpSpecializedAdapterINS1E_15DefaultEpilogueISJ_SK_SK_NS1D_6thread17LinearCombinationISJ_Li1EffLNS1I_9ScaleType4KindE0ELNS_15FloatRoundStyleE2ESJ_EENS1_15EpilogueDefaultEEEEEvvEEEEvNT_6ParamsE --------------------------
	.section	.text._ZN7cutlass13device_kernelINS_4gemm6kernel13GemmUniversalIN4cute5tupleIJiiiiEEENS1_10collective13CollectiveMmaINS1_37MainloopSm90TmaGmmaWarpSpecializedFP8ILi2ENS5_IJNS4_1CILi1EEESB_SB_EEENS1_32KernelTmaWarpSpecializedPingpongEEENS5_IJNSA_ILi64EEENSA_ILi256EEENSA_ILi128EEEEEENS_12float_e5m2_tENS5_IJlSB_lEEESJ_SK_NS4_8TiledMMAINS4_8MMA_AtomIJNS4_4SM904GMMA31MMA_64x256x32_F32E5M2E5M2_SS_TNILNSO_7ScaleInE1ELSQ_1EEEEEENS4_6LayoutISC_NS5_IJNSA_ILi0EEESU_SU_EEEEENS5_IJNS4_10UnderscoreESX_SX_EEEEENS4_13SM90_TMA_LOADENS4_14ComposedLayoutINS4_7SwizzleILi3ELi4ELi3EEENS4_18smem_ptr_flag_bitsILi8EEENST_INS5_IJNSA_ILi8EEESH_EEENS5_IJSH_SB_EEEEEEEvNS4_8identityES10_S1A_vS1B_EENS_8epilogue10collective6detail29Sm90TmaWarpSpecializedAdapterINS1E_15DefaultEpilogueISJ_SK_SK_NS1D_6thread17LinearCombinationISJ_Li1EffLNS1I_9ScaleType4KindE0ELNS_15FloatRoundStyleE2ESJ_EENS1_15EpilogueDefaultEEEEEvvEEEEvNT_6ParamsE,"ax",@progbits
	.align	128
.text._ZN7cutlass13device_kernelINS_4gemm6kernel13GemmUniversalIN4cute5tupleIJiiiiEEENS1_10collective13CollectiveMmaINS1_37MainloopSm90TmaGmmaWarpSpecializedFP8ILi2ENS5_IJNS4_1CILi1EEESB_SB_EEENS1_32KernelTmaWarpSpecializedPingpongEEENS5_IJNSA_ILi64EEENSA_ILi256EEENSA_ILi128EEEEEENS_12float_e5m2_tENS5_IJlSB_lEEESJ_SK_NS4_8TiledMMAINS4_8MMA_AtomIJNS4_4SM904GMMA31MMA_64x256x32_F32E5M2E5M2_SS_TNILNSO_7ScaleInE1ELSQ_1EEEEEENS4_6LayoutISC_NS5_IJNSA_ILi0EEESU_SU_EEEEENS5_IJNS4_10UnderscoreESX_SX_EEEEENS4_13SM90_TMA_LOADENS4_14ComposedLayoutINS4_7SwizzleILi3ELi4ELi3EEENS4_18smem_ptr_flag_bitsILi8EEENST_INS5_IJNSA_ILi8EEESH_EEENS5_IJSH_SB_EEEEEEEvNS4_8identityES10_S1A_vS1B_EENS_8epilogue10collective6detail29Sm90TmaWarpSpecializedAdapterINS1E_15DefaultEpilogueISJ_SK_SK_NS1D_6thread17LinearCombinationISJ_Li1EffLNS1I_9ScaleType4KindE0ELNS_15FloatRoundStyleE2ESJ_EENS1_15EpilogueDefaultEEEEEvvEEEEvNT_6ParamsE:
        .type           _ZN7cutlass13device_kernelINS_4gemm6kernel13GemmUniversalIN4cute5tupleIJiiiiEEENS1_10collective13CollectiveMmaINS1_37MainloopSm90TmaGmmaWarpSpecializedFP8ILi2ENS5_IJNS4_1CILi1EEESB_SB_EEENS1_32KernelTmaWarpSpecializedPingpongEEENS5_IJNSA_ILi64EEENSA_ILi256EEENSA_ILi128EEEEEENS_12float_e5m2_tENS5_IJlSB_lEEESJ_SK_NS4_8TiledMMAINS4_8MMA_AtomIJNS4_4SM904GMMA31MMA_64x256x32_F32E5M2E5M2_SS_TNILNSO_7ScaleInE1ELSQ_1EEEEEENS4_6LayoutISC_NS5_IJNSA_ILi0EEESU_SU_EEEEENS5_IJNS4_10UnderscoreESX_SX_EEEEENS4_13SM90_TMA_LOADENS4_14ComposedLayoutINS4_7SwizzleILi3ELi4ELi3EEENS4_18smem_ptr_flag_bitsILi8EEENST_INS5_IJNSA_ILi8EEESH_EEENS5_IJSH_SB_EEEEEEEvNS4_8identityES10_S1A_vS1B_EENS_8epilogue10collective6detail29Sm90TmaWarpSpecializedAdapterINS1E_15DefaultEpilogueISJ_SK_SK_NS1D_6thread17LinearCombinationISJ_Li1EffLNS1I_9ScaleType4KindE0ELNS_15FloatRoundStyleE2ESJ_EENS1_15EpilogueDefaultEEEEEvvEEEEvNT_6ParamsE,@function
        .size           _ZN7cutlass13device_kernelINS_4gemm6kernel13GemmUniversalIN4cute5tupleIJiiiiEEENS1_10collective13CollectiveMmaINS1_37MainloopSm90TmaGmmaWarpSpecializedFP8ILi2ENS5_IJNS4_1CILi1EEESB_SB_EEENS1_32KernelTmaWarpSpecializedPingpongEEENS5_IJNSA_ILi64EEENSA_ILi256EEENSA_ILi128EEEEEENS_12float_e5m2_tENS5_IJlSB_lEEESJ_SK_NS4_8TiledMMAINS4_8MMA_AtomIJNS4_4SM904GMMA31MMA_64x256x32_F32E5M2E5M2_SS_TNILNSO_7ScaleInE1ELSQ_1EEEEEENS4_6LayoutISC_NS5_IJNSA_ILi0EEESU_SU_EEEEENS5_IJNS4_10UnderscoreESX_SX_EEEEENS4_13SM90_TMA_LOADENS4_14ComposedLayoutINS4_7SwizzleILi3ELi4ELi3EEENS4_18smem_ptr_flag_bitsILi8EEENST_INS5_IJNSA_ILi8EEESH_EEENS5_IJSH_SB_EEEEEEEvNS4_8identityES10_S1A_vS1B_EENS_8epilogue10collective6detail29Sm90TmaWarpSpecializedAdapterINS1E_15DefaultEpilogueISJ_SK_SK_NS1D_6thread17LinearCombinationISJ_Li1EffLNS1I_9ScaleType4KindE0ELNS_15FloatRoundStyleE2ESJ_EENS1_15EpilogueDefaultEEEEEvvEEEEvNT_6ParamsE,(.L_x_327 - _ZN7cutlass13device_kernelINS_4gemm6kernel13GemmUniversalIN4cute5tupleIJiiiiEEENS1_10collective13CollectiveMmaINS1_37MainloopSm90TmaGmmaWarpSpecializedFP8ILi2ENS5_IJNS4_1CILi1EEESB_SB_EEENS1_32KernelTmaWarpSpecializedPingpongEEENS5_IJNSA_ILi64EEENSA_ILi256EEENSA_ILi128EEEEEENS_12float_e5m2_tENS5_IJlSB_lEEESJ_SK_NS4_8TiledMMAINS4_8MMA_AtomIJNS4_4SM904GMMA31MMA_64x256x32_F32E5M2E5M2_SS_TNILNSO_7ScaleInE1ELSQ_1EEEEEENS4_6LayoutISC_NS5_IJNSA_ILi0EEESU_SU_EEEEENS5_IJNS4_10UnderscoreESX_SX_EEEEENS4_13SM90_TMA_LOADENS4_14ComposedLayoutINS4_7SwizzleILi3ELi4ELi3EEENS4_18smem_ptr_flag_bitsILi8EEENST_INS5_IJNSA_ILi8EEESH_EEENS5_IJSH_SB_EEEEEEEvNS4_8identityES10_S1A_vS1B_EENS_8epilogue10collective6detail29Sm90TmaWarpSpecializedAdapterINS1E_15DefaultEpilogueISJ_SK_SK_NS1D_6thread17LinearCombinationISJ_Li1EffLNS1I_9ScaleType4KindE0ELNS_15FloatRoundStyleE2ESJ_EENS1_15EpilogueDefaultEEEEEvvEEEEvNT_6ParamsE)
        .other          _ZN7cutlass13device_kernelINS_4gemm6kernel13GemmUniversalIN4cute5tupleIJiiiiEEENS1_10collective13CollectiveMmaINS1_37MainloopSm90TmaGmmaWarpSpecializedFP8ILi2ENS5_IJNS4_1CILi1EEESB_SB_EEENS1_32KernelTmaWarpSpecializedPingpongEEENS5_IJNSA_ILi64EEENSA_ILi256EEENSA_ILi128EEEEEENS_12float_e5m2_tENS5_IJlSB_lEEESJ_SK_NS4_8TiledMMAINS4_8MMA_AtomIJNS4_4SM904GMMA31MMA_64x256x32_F32E5M2E5M2_SS_TNILNSO_7ScaleInE1ELSQ_1EEEEEENS4_6LayoutISC_NS5_IJNSA_ILi0EEESU_SU_EEEEENS5_IJNS4_10UnderscoreESX_SX_EEEEENS4_13SM90_TMA_LOADENS4_14ComposedLayoutINS4_7SwizzleILi3ELi4ELi3EEENS4_18smem_ptr_flag_bitsILi8EEENST_INS5_IJNSA_ILi8EEESH_EEENS5_IJSH_SB_EEEEEEEvNS4_8identityES10_S1A_vS1B_EENS_8epilogue10collective6detail29Sm90TmaWarpSpecializedAdapterINS1E_15DefaultEpilogueISJ_SK_SK_NS1D_6thread17LinearCombinationISJ_Li1EffLNS1I_9ScaleType4KindE0ELNS_15FloatRoundStyleE2ESJ_EENS1_15EpilogueDefaultEEEEEvvEEEEvNT_6ParamsE,@"STO_CUDA_ENTRY STV_DEFAULT"
_ZN7cutlass13device_kernelINS_4gemm6kernel13GemmUniversalIN4cute5tupleIJiiiiEEENS1_10collective13CollectiveMmaINS1_37MainloopSm90TmaGmmaWarpSpecializedFP8ILi2ENS5_IJNS4_1CILi1EEESB_SB_EEENS1_32KernelTmaWarpSpecializedPingpongEEENS5_IJNSA_ILi64EEENSA_ILi256EEENSA_ILi128EEEEEENS_12float_e5m2_tENS5_IJlSB_lEEESJ_SK_NS4_8TiledMMAINS4_8MMA_AtomIJNS4_4SM904GMMA31MMA_64x256x32_F32E5M2E5M2_SS_TNILNSO_7ScaleInE1ELSQ_1EEEEEENS4_6LayoutISC_NS5_IJNSA_ILi0EEESU_SU_EEEEENS5_IJNS4_10UnderscoreESX_SX_EEEEENS4_13SM90_TMA_LOADENS4_14ComposedLayoutINS4_7SwizzleILi3ELi4ELi3EEENS4_18smem_ptr_flag_bitsILi8EEENST_INS5_IJNSA_ILi8EEESH_EEENS5_IJSH_SB_EEEEEEEvNS4_8identityES10_S1A_vS1B_EENS_8epilogue10collective6detail29Sm90TmaWarpSpecializedAdapterINS1E_15DefaultEpilogueISJ_SK_SK_NS1D_6thread17LinearCombinationISJ_Li1EffLNS1I_9ScaleType4KindE0ELNS_15FloatRoundStyleE2ESJ_EENS1_15EpilogueDefaultEEEEEvvEEEEvNT_6ParamsE:
[----:B------:R-:W0:Y:S02]  /*0000*/  LDC R1, c[0x0][0x28] ;  /* 0x00000a00ff017b82 */ /* 0x000e240000000800 */
[----:B0-----:R-:W-:Y:S01]  /*0010*/  VIADD R1, R1, 0xfffffef8 ;  /* 0xfffffef801017836 */ /* 0x001fe20000000000 */
[----:B------:R-:W0:Y:S01]  /*0020*/  S2R R2, SR_TID.X ;  /* 0x0000000000027919 */ /* 0x000e220000002100 */
[----:B------:R-:W-:Y:S01]  /*0030*/  ELECT P0, URZ, PT ;  /* 0x00000000003f782f */ /* 0x000fe20003800000 */
[----:B------:R-:W-:Y:S01]  /*0040*/  BSSY B0, `(.L_x_0) ;  /* 0x0000014000007945 */ /* 0x000fe20003800000 */
[----:B0-----:R-:W-:-:S05]  /*0050*/  SHF.R.U32.HI R0, RZ, 0x5, R2 ;  /* 0x00000005ff007819 */ /* 0x001fca0000011602 */
[----:B------:R-:W0:Y:S02]  /*0060*/  SHFL.IDX PT, R3, R0, RZ, 0x1f ;  /* 0x00001fff00037589 */ /* 0x000e2400000e0000 */
[----:B0-----:R-:W-:Y:S02]  /*0070*/  R2UR UR8, R3 ;  /* 0x00000000030872ca */ /* 0x001fe400000e0000 */
[----:B------:R-:W-:-:S05]  /*0080*/  SHF.R.U32.HI R3, RZ, 0x7, R2 ;  /* 0x00000007ff037819 */ /* 0x000fca0000011602 */
[----:B------:R0:W1:Y:S06]  /*0090*/  SHFL.IDX PT, R4, R3, RZ, 0x1f ;  /* 0x00001fff03047589 */ /* 0x00006c00000e0000 */
[----:B------:R-:W-:Y:S02]  /*00a0*/  USHF.R.S32.HI UR4, URZ, 0x1f, UR8 ;  /* 0x0000001f3f047899 */ /* 0x000fe40008011408 */
[----:B------:R-:W-:Y:S02]  /*00b0*/  ISETP.NE.OR P0, PT, RZ, UR8, !P0 ;  /* 0x00000008ff007c0c */ /* 0x000fe4000c705670 */
[----:B------:R-:W-:-:S04]  /*00c0*/  ULEA.HI UR4, UR4, UR8, URZ, 0x2 ;  /* 0x0000000804047291 */ /* 0x000fc8000f8f103f */
[----:B------:R-:W-:-:S04]  /*00d0*/  ULOP3.LUT UR4, UR4, 0xfffffffc, URZ, 0xc0, !UPT ;  /* 0xfffffffc04047892 */ /* 0x000fc8000f8ec03f */
[----:B------:R-:W-:-:S03]  /*00e0*/  UIADD3 UR8, UR8, -UR4, URZ ;  /* 0x8000000408087290 */ /* 0x000fc6000fffe03f */
[----:B0-----:R-:W-:Y:S09]  /*00f0*/  @P0 BRA `(.L_x_1) ;  /* 0x0000000000200947 */ /* 0x001ff20003800000 */
[----:B------:R-:W-:Y:S02]  /*0100*/  ULDC.64 UR4, c[0x0][0x198] ;  /* 0x0000660000047ab9 */ /* 0x000fe40000000a00 */
[----:B------:R-:W-:Y:S02]  /*0110*/  UIADD3 UR6, UP0, UR4, 0xf0, URZ ;  /* 0x000000f004067890 */ /* 0x000fe4000ff1e03f */
[----:B------:R-:W-:Y:S02]  /*0120*/  UIADD3 UR4, UP1, UR4, 0x1f0, URZ ;  /* 0x000001f004047890 */ /* 0x000fe4000ff3e03f */
[----:B------:R-:W-:Y:S02]  /*0130*/  UIADD3.X UR7, URZ, UR5, URZ, UP0, !UPT ;  /* 0x000000053f077290 */ /* 0x000fe400087fe43f */
[----:B------:R-:W-:-:S07]  /*0140*/  UIADD3.X UR5, URZ, UR5, URZ, UP1, !UPT ;  /* 0x000000053f057290 */ /* 0x000fce0008ffe43f */
[----:B------:R0:W-:Y:S02]  /*0150*/  UTMACCTL.PF [UR6] ;  /* 0x00000000060079b9 */ /* 0x0001e40008040000 */
[----:B------:R0:W-:Y:S02]  /*0160*/  UTMACCTL.PF [UR4] ;  /* 0x00000000040079b9 */ /* 0x0001e40008040000 */
[----:B0-----:R-:W-:Y:S01]  /*0170*/  NOP ;  /* 0x0000000000007918 */ /* 0x001fe20000000000 */
.L_x_1:
[----:B------:R-:W-:Y:S05]  /*0180*/  BSYNC B0 ;  /* 0x0000000000007941 */ /* 0x000fea0003800000 */
.L_x_0:
[----:B------:R-:W0:Y:S01]  /*0190*/  SHFL.IDX PT, R5, R0, RZ, 0x1f ;  /* 0x00001fff00057589 */ /* 0x000e2200000e0000 */
[----:B-1----:R-:W-:Y:S01]  /*01a0*/  R2UR UR22, R4 ;  /* 0x00000000041672ca */ /* 0x002fe200000e0000 */
[----:B------:R-:W-:-:S04]  /*01b0*/  UISETP.NE.AND UP0, UPT, UR8, 0x3, UPT ;  /* 0x000000030800788c */ /* 0x000fc8000bf05270 */
[----:B------:R-:W-:-:S08]  /*01c0*/  UISETP.EQ.OR UP0, UPT, UR8, URZ, !UP0 ;  /* 0x0000003f0800728c */ /* 0x000fd0000c702670 */
[----:B------:R-:W-:Y:S02]  /*01d0*/  UIADD3 UR20, UR22, -0x1, URZ ;  /* 0xffffffff16147890 */ /* 0x000fe4000fffe03f */
[----:B------:R-:W-:Y:S02]  /*01e0*/  UISETP.EQ.AND UP0, UPT, UR22, URZ, UP0 ;  /* 0x0000003f1600728c */ /* 0x000fe40008702270 */
[----:B------:R-:W-:Y:S02]  /*01f0*/  UISETP.GE.U32.AND UP1, UPT, UR20, 0x2, UPT ;  /* 0x000000021400788c */ /* 0x000fe4000bf26070 */
[----:B------:R-:W-:Y:S01]  /*0200*/  USEL UR13, URZ, 0x1, !UP0 ;  /* 0x000000013f0d7887 */ /* 0x000fe2000c000000 */
[----:B0-----:R-:W-:-:S03]  /*0210*/  ISETP.NE.AND P0, PT, R5, RZ, PT ;  /* 0x000000ff0500720c */ /* 0x001fc60003f05270 */
[----:B------:R-:W-:-:S10]  /*0220*/  USEL UR13, UR13, 0x2, UP1 ;  /* 0x000000020d0d7887 */ /* 0x000fd40008800000 */
[----:B------:R-:W-:Y:S05]  /*0230*/  @P0 BRA `(.L_x_2) ;  /* 0x0000000000480947 */ /* 0x000fea0003800000 */
[----:B------:R-:W0:Y:S01]  /*0240*/  S2UR UR9, SR_CgaCtaId ;  /* 0x00000000000979c3 */ /* 0x000e220000008800 */
[----:B------:R-:W-:Y:S01]  /*0250*/  UMOV UR4, 0x400 ;  /* 0x0000040000047882 */ /* 0x000fe20000000000 */
[----:B------:R-:W-:Y:S01]  /*0260*/  UMOV UR5, 0x1 ;  /* 0x0000000100057882 */ /* 0x000fe20000000000 */
[----:B------:R-:W-:Y:S01]  /*0270*/  UMOV UR6, 0x80 ;  /* 0x0000008000067882 */ /* 0x000fe20000000000 */
[----:B------:R-:W-:Y:S01]  /*0280*/  ELECT P0, URZ, PT ;  /* 0x00000000003f782f */ /* 0x000fe20003800000 */
[----:B------:R-:W-:-:S04]  /*0290*/  UIADD3 UR6, -UR6, 0x100000, URZ ;  /* 0x0010000006067890 */ /* 0x000fc8000fffe13f */
[----:B------:R-:W-:Y:S02]  /*02a0*/  USHF.L.U32 UR7, UR6, 0xb, URZ ;  /* 0x0000000b06077899 */ /* 0x000fe4000800063f */
[----:B------:R-:W-:Y:S02]  /*02b0*/  USHF.L.U32 UR6, UR6, 0x1, URZ ;  /* 0x0000000106067899 */ /* 0x000fe4000800063f */
[----:B0-----:R-:W-:Y:S02]  /*02c0*/  ULEA UR9, UR9, UR4, 0x18 ;  /* 0x0000000409097291 */ /* 0x001fe4000f8ec03f */
[----:B------:R-:W-:-:S04]  /*02d0*/  UIADD3 UR4, -UR5, 0x100000, URZ ;  /* 0x0010000005047890 */ /* 0x000fc8000fffe13f */
[----:B------:R-:W-:Y:S02]  /*02e0*/  USHF.L.U32 UR5, UR4, 0xb, URZ ;  /* 0x0000000b04057899 */ /* 0x000fe4000800063f */
[----:B------:R-:W-:Y:S01]  /*02f0*/  USHF.L.U32 UR4, UR4, 0x1, URZ ;  /* 0x0000000104047899 */ /* 0x000fe2000800063f */
[----:B------:R-:W0:Y:S11]  /*0300*/  FENCE.VIEW.ASYNC.S ;  /* 0x00000000000073c6 */ /* 0x000e360000000000 */
[----:B0-----:R0:W1:Y:S01]  /*0310*/  SYNCS.EXCH.64 URZ, [UR9], UR4 ;  /* 0x00000004093f75b2 */ /* 0x0010620008000100 */
[----:B------:R0:W2:Y:S01]  /*0320*/  SYNCS.EXCH.64 URZ, [UR9+0x10], UR6 ;  /* 0x00001006093f75b2 */ /* 0x0000a20008000100 */
[----:B------:R0:W3:Y:S01]  /*0330*/  SYNCS.EXCH.64 URZ, [UR9+0x8], UR4 ;  /* 0x00000804093f75b2 */ /* 0x0000e20008000100 */
[----:B------:R0:W4:Y:S01]  /*0340*/  SYNCS.EXCH.64 URZ, [UR9+0x18], UR6 ;  /* 0x00001806093f75b2 */ /* 0x0001220008000100 */
[----:B------:R-:W-:Y:S01]  /*0350*/  NOP ;  /* 0x0000000000007918 */ /* 0x000fe20000000000 */
.L_x_2:
[----:B------:R-:W5:Y:S01]  /*0360*/  SHFL.IDX PT, R5, R0, RZ, 0x1f ;  /* 0x00001fff00057589 */ /* 0x000f6200000e0000 */
[----:B------:R-:W-:Y:S01]  /*0370*/  ELECT P0, URZ, PT ;  /* 0x00000000003f782f */ /* 0x000fe20003800000 */
[----:B------:R-:W-:Y:S01]  /*0380*/  NOP ;  /* 0x0000000000007918 */ /* 0x000fe20000000000 */
[----:B------:R-:W-:Y:S01]  /*0390*/  ELECT P1, URZ, PT ;  /* 0x00000000003f782f */ /* 0x000fe20003820000 */
[----:B------:R-:W1:Y:S01]  /*03a0*/  SHFL.IDX PT, R4, R0, RZ, 0x1f ;  /* 0x00001fff00047589 */ /* 0x000e6200000e0000 */
[----:B0-----:R-:W-:Y:S01]  /*03b0*/  UMOV UR4, 0x20 ;  /* 0x0000002000047882 */ /* 0x001fe20000000000 */
[----:B------:R-:W-:Y:S01]  /*03c0*/  UMOV UR12, 0x80 ;  /* 0x00000080000c7882 */ /* 0x000fe20000000000 */
[----:B------:R-:W-:Y:S01]  /*03d0*/  NOP ;  /* 0x0000000000007918 */ /* 0x000fe20000000000 */
[----:B------:R0:W2:Y:S01]  /*03e0*/  SHFL.IDX PT, R0, R3, RZ, 0x1f ;  /* 0x00001fff03007589 */ /* 0x0000a200000e0000 */
[----:B------:R-:W-:Y:S01]  /*03f0*/  ULDC.64 UR18, c[0x0][0x208] ;  /* 0x0000820000127ab9 */ /* 0x000fe20000000a00 */
[----:B0-----:R-:W-:-:S04]  /*0400*/  SHF.R.S32.HI R3, RZ, 0x1f, R2 ;  /* 0x0000001fff037819 */ /* 0x001fc80000011402 */
[----:B------:R-:W-:Y:S02]  /*0410*/  LEA.HI R3, R3, R2, RZ, 0x7 ;  /* 0x0000000203037211 */ /* 0x000fe400078f38ff */
[----:B-----5:R-:W-:Y:S02]  /*0420*/  ISETP.NE.OR P0, PT, R5, RZ, !P0 ;  /* 0x000000ff0500720c */ /* 0x020fe40004705670 */
[----:B------:R-:W-:Y:S02]  /*0430*/  LOP3.LUT R3, R3, 0xffffff80, RZ, 0xc0, !PT ;  /* 0xffffff8003037812 */ /* 0x000fe400078ec0ff */
[----:B-1----:R-:W-:Y:S02]  /*0440*/  ISETP.NE.OR P1, PT, R4, RZ, !P1 ;  /* 0x000000ff0400720c */ /* 0x002fe40004f25670 */
[----:B--2---:R-:W-:Y:S01]  /*0450*/  R2UR UR21, R0 ;  /* 0x00000000001572ca */ /* 0x004fe200000e0000 */
[----:B------:R-:W-:-:S06]  /*0460*/  IMAD.IADD R0, R2, 0x1, -R3 ;  /* 0x0000000102007824 */ /* 0x000fcc00078e0a03 */
[----:B------:R-:W-:-:S04]  /*0470*/  VOTEU.ALL UP0, P0 ;  /* 0x00000000003f7886 */ /* 0x000fc80000000000 */
[----:B------:R-:W-:Y:S01]  /*0480*/  VOTEU.ALL UP1, P1 ;  /* 0x00000000003f7886 */ /* 0x000fe20000820000 */
[----:B------:R-:W0:Y:S01]  /*0490*/  @!UP0 S2UR UR7, SR_CgaCtaId ;  /* 0x00000000000789c3 */ /* 0x000e220000008800 */
[----:B------:R-:W-:Y:S01]  /*04a0*/  @!UP0 UMOV UR6, 0x400 ;  /* 0x0000040000068882 */ /* 0x000fe20000000000 */
[----:B------:R-:W-:-:S04]  /*04b0*/  @!UP0 UIADD3 UR4, -UR4, 0x100000, URZ ;  /* 0x0010000004048890 */ /* 0x000fc8000fffe13f */
[----:B------:R-:W-:Y:S02]  /*04c0*/  @!UP0 USHF.L.U32 UR5, UR4, 0xb, URZ ;  /* 0x0000000b04058899 */ /* 0x000fe4000800063f */
[----:B------:R-:W-:Y:S01]  /*04d0*/  @!UP0 USHF.L.U32 UR4, UR4, 0x1, URZ ;  /* 0x0000000104048899 */ /* 0x000fe2000800063f */
[----:B------:R-:W-:Y:S01]  /*04e0*/  @!UP1 UMOV UR10, 0x400 ;  /* 0x00000400000a9882 */ /* 0x000fe20000000000 */
[----:B------:R-:W-:Y:S01]  /*04f0*/  VOTEU.ALL UP2, P1 ;  /* 0x00000000003f7886 */ /* 0x000fe20000840000 */
[----:B------:R-:W-:Y:S01]  /*0500*/  VOTEU.ALL UP3, P1 ;  /* 0x00000000003f7886 */ /* 0x000fe20000860000 */
[----:B------:R-:W-:Y:S01]  /*0510*/  VOTEU.ALL UP4, P1 ;  /* 0x00000000003f7886 */ /* 0x000fe20000880000 */
[----:B------:R-:W1:Y:S01]  /*0520*/  @!UP1 S2UR UR11, SR_CgaCtaId ;  /* 0x00000000000b99c3 */ /* 0x000e620000008800 */
[----:B------:R-:W-:Y:S01]  /*0530*/  VOTEU.ALL UP5, P1 ;  /* 0x00000000003f7886 */ /* 0x000fe200008a0000 */
[----:B------:R-:W-:Y:S01]  /*0540*/  ISETP.NE.AND P1, PT, RZ, UR22, PT ;  /* 0x00000016ff007c0c */ /* 0x000fe2000bf25270 */
[----:B0-----:R-:W-:-:S02]  /*0550*/  @!UP0 ULEA UR9, UR7, UR6, 0x18 ;  /* 0x0000000607098291 */ /* 0x001fc4000f8ec03f */
[----:B------:R-:W-:-:S04]  /*0560*/  @!UP1 UIADD3 UR6, -UR12, 0x100000, URZ ;  /* 0x001000000c069890 */ /* 0x000fc8000fffe13f */
[----:B------:R-:W-:Y:S02]  /*0570*/  @!UP1 USHF.L.U32 UR7, UR6, 0xb, URZ ;  /* 0x0000000b06079899 */ /* 0x000fe4000800063f */
[----:B------:R-:W-:Y:S01]  /*0580*/  @!UP1 USHF.L.U32 UR6, UR6, 0x1, URZ ;  /* 0x0000000106069899 */ /* 0x000fe2000800063f */
[----:B------:R-:W-:Y:S01]  /*0590*/  VOTEU.ALL UP0, P0 ;  /* 0x00000000003f7886 */ /* 0x000fe20000000000 */
[----:B-1----:R-:W-:Y:S01]  /*05a0*/  @!UP1 ULEA UR10, UR11, UR10, 0x18 ;  /* 0x0000000a0b0a9291 */ /* 0x002fe2000f8ec03f */
[----:B------:R-:W-:Y:S01]  /*05b0*/  VOTEU.ALL UP1, P0 ;  /* 0x00000000003f7886 */ /* 0x000fe20000020000 */
[----:B------:R-:W0:Y:S02]  /*05c0*/  FENCE.VIEW.ASYNC.S ;  /* 0x00000000000073c6 */ /* 0x000e240000000000 */
[----:B0-----:R-:W3:Y:S02]  /*05d0*/  @!UP0 SYNCS.EXCH.64 URZ, [UR9+0x50], UR4 ;  /* 0x00005004093f85b2 */ /* 0x001ee40008000100 */
[----:B------:R0:W3:Y:S01]  /*05e0*/  @!UP1 SYNCS.EXCH.64 URZ, [UR9+0x58], UR4 ;  /* 0x00005804093f95b2 */ /* 0x0000e20008000100 */
[----:B------:R-:W-:Y:S01]  /*05f0*/  NOP ;  /* 0x0000000000007918 */ /* 0x000fe20000000000 */
[----:B0-----:R-:W-:-:S02]  /*0600*/  ULDC.64 UR4, c[0x0][0x598] ;  /* 0x0001660000047ab9 */ /* 0x001fc40000000a00 */
[----:B------:R-:W-:Y:S02]  /*0610*/  ISETP.NE.U32.AND P0, PT, RZ, UR4, PT ;  /* 0x00000004ff007c0c */ /* 0x000fe4000bf05070 */
[----:B------:R0:W3:Y:S02]  /*0620*/  @!UP2 SYNCS.EXCH.64 URZ, [UR10+0x30], UR6 ;  /* 0x000030060a3fa5b2 */ /* 0x0000e40008000100 */
[----:B------:R-:W-:Y:S01]  /*0630*/  ISETP.NE.AND.EX P0, PT, RZ, UR5, PT, P0 ;  /* 0x00000005ff007c0c */ /* 0x000fe2000bf05300 */
[----:B------:R0:W3:Y:S01]  /*0640*/  @!UP3 SYNCS.EXCH.64 URZ, [UR10+0x38], UR6 ;  /* 0x000038060a3fb5b2 */ /* 0x0000e20008000100 */
[----:B------:R0:W3:Y:S01]  /*0650*/  @!UP4 SYNCS.EXCH.64 URZ, [UR10+0x40], UR6 ;  /* 0x000040060a3fc5b2 */ /* 0x0000e20008000100 */
[----:B------:R0:W3:Y:S01]  /*0660*/  @!UP5 SYNCS.EXCH.64 URZ, [UR10+0x48], UR6 ;  /* 0x000048060a3fd5b2 */ /* 0x0000e20008000100 */
[----:B------:R-:W-:Y:S01]  /*0670*/  NOP ;  /* 0x0000000000007918 */ /* 0x000fe20000000000 */
[----:B---34-:R-:W-:Y:S08]  /*0680*/  BAR.SYNC.DEFER_BLOCKING 0x0 ;  /* 0x0000000000007b1d */ /* 0x018ff00000010000 */
[----:B0-----:R-:W-:Y:S05]  /*0690*/  @!P0 BRA `(.L_x_3) ;  /* 0x0000000000208947 */ /* 0x001fea0003800000 */
[----:B------:R-:W0:Y:S02]  /*06a0*/  LDC.64 R4, c[0x0][0x598] ;  /* 0x00016600ff047b82 */ /* 0x000e240000000a00 */
[----:B0-----:R-:W2:Y:S02]  /*06b0*/  LDG.E.64 R4, desc[UR18][R4.64] ;  /* 0x0000001204047981 */ /* 0x001ea4000c1e1b00 */
[----:B--2---:R-:W-:-:S04]  /*06c0*/  ISETP.NE.U32.AND P0, PT, R4, RZ, PT ;  /* 0x000000ff0400720c */ /* 0x004fc80003f05070 */
[----:B------:R-:W-:-:S13]  /*06d0*/  ISETP.NE.AND.EX P0, PT, R5, RZ, PT, P0 ;  /* 0x000000ff0500720c */ /* 0x000fda0003f05300 */
[----:B------:R-:W-:Y:S05]  /*06e0*/  @!P0 BRA `(.L_x_3) ;  /* 0x00000000000c8947 */ /* 0x000fea0003800000 */
[----:B------:R-:W2:Y:S02]  /*06f0*/  LD.E R4, desc[UR18][R4.64] ;  /* 0x0000001204047980 */ /* 0x000ea4000c101900 */
[----:B--2---:R-:W-:Y:S01]  /*0700*/  R2UR UR24, R4 ;  /* 0x00000000041872ca */ /* 0x004fe200000e0000 */
[----:B------:R-:W-:-:S14]  /*0710*/  BRA `(.L_x_4) ;  /* 0x0000000000247947 */ /* 0x000fdc0003800000 */
.L_x_3:
[----:B------:R-:W-:Y:S02]  /*0720*/  ULDC.64 UR4, c[0x0][0x588] ;  /* 0x0001620000047ab9 */ /* 0x000fe40000000a00 */
[----:B------:R-:W-:-:S04]  /*0730*/  ISETP.NE.U32.AND P0, PT, RZ, UR4, PT ;  /* 0x00000004ff007c0c */ /* 0x000fc8000bf05070 */
[----:B------:R-:W-:-:S13]  /*0740*/  ISETP.NE.AND.EX P0, PT, RZ, UR5, PT, P0 ;  /* 0x00000005ff007c0c */ /* 0x000fda000bf05300 */
[----:B------:R-:W-:Y:S05]  /*0750*/  @!P0 BRA `(.L_x_5) ;  /* 0x0000000000108947 */ /* 0x000fea0003800000 */
[----:B------:R-:W0:Y:S02]  /*0760*/  LDC.64 R4, c[0x0][0x588] ;  /* 0x00016200ff047b82 */ /* 0x000e240000000a00 */
[----:B0-----:R-:W2:Y:S02]  /*0770*/  LDG.E R4, desc[UR18][R4.64] ;  /* 0x0000001204047981 */ /* 0x001ea4000c1e1900 */
[----:B--2---:R-:W-:Y:S01]  /*0780*/  R2UR UR24, R4 ;  /* 0x00000000041872ca */ /* 0x004fe200000e0000 */
[----:B------:R-:W-:-:S14]  /*0790*/  BRA `(.L_x_4) ;  /* 0x0000000000047947 */ /* 0x000fdc0003800000 */
.L_x_5:
[----:B------:R-:W-:-:S05]  /*07a0*/  ULDC UR24, c[0x0][0x580] ;  /* 0x0001600000187ab9 */ /* 0x000fca0000000800 */
.L_x_4:
[----:B------:R-:W-:Y:S02]  /*07b0*/  ULDC.64 UR4, c[0x0][0x5a0] ;  /* 0x0001680000047ab9 */ /* 0x000fe40000000a00 */
[----:B------:R-:W-:-:S04]  /*07c0*/  ISETP.NE.U32.AND P0, PT, RZ, UR4, PT ;  /* 0x00000004ff007c0c */ /* 0x000fc8000bf05070 */
[----:B------:R-:W-:-:S13]  /*07d0*/  ISETP.NE.AND.EX P0, PT, RZ, UR5, PT, P0 ;  /* 0x00000005ff007c0c */ /* 0x000fda000bf05300 */
[----:B------:R-:W-:Y:S05]  /*07e0*/  @!P0 BRA `(.L_x_6) ;  /* 0x0000000000208947 */ /* 0x000fea0003800000 */
        /* <DEDUP_REMOVED lines=8> */
.L_x_6:
        /* <DEDUP_REMOVED lines=8> */
.L_x_8:
[----:B------:R-:W-:-:S05]  /*08f0*/  ULDC UR25, c[0x0][0x584] ;  /* 0x0001610000197ab9 */ /* 0x000fca0000000800 */
.L_x_7:
[----:B------:R-:W0:Y:S01]  /*0900*/  S2UR UR11, SR_CTAID.Y ;  /* 0x00000000000b79c3 */ /* 0x000e220000002600 */
[----:B------:R-:W-:Y:S01]  /*0910*/  ULDC UR5, c[0x0][0x65c] ;  /* 0x0001970000057ab9 */ /* 0x000fe20000000800 */
[----:B------:R-:W-:Y:S01]  /*0920*/  UISETP.NE.AND UP0, UPT, UR22, 0x2, UPT ;  /* 0x000000021600788c */ /* 0x000fe2000bf05270 */
[----:B------:R-:W-:Y:S01]  /*0930*/  IMAD.MOV.U32 R6, RZ, RZ, -0x1 ;  /* 0xffffffffff067424 */ /* 0x000fe200078e00ff */
[----:B------:R-:W-:Y:S01]  /*0940*/  UISETP.NE.AND UP2, UPT, UR5, 0x1, UPT ;  /* 0x000000010500788c */ /* 0x000fe2000bf45270 */
[----:B------:R-:W-:-:S03]  /*0950*/  PRMT R3, RZ, 0x7610, R3 ;  /* 0x00007610ff037816 */ /* 0x000fc60000000003 */
[----:B------:R-:W1:Y:S01]  /*0960*/  S2UR UR4, SR_CTAID.X ;  /* 0x00000000000479c3 */ /* 0x000e620000002500 */
[----:B------:R2:W-:Y:S06]  /*0970*/  STL [R1+0x7c], R6 ;  /* 0x00007c0601007387 */ /* 0x0005ec0000100800 */
[----:B------:R-:W-:Y:S01]  /*0980*/  @UP2 ULDC UR14, c[0x0][0x10] ;  /* 0x00000400000e2ab9 */ /* 0x000fe20000000800 */
[----:B------:R-:W-:Y:S01]  /*0990*/  @UP2 UMOV UR7, URZ ;  /* 0x0000003f00072c82 */ /* 0x000fe20008000000 */
[----:B------:R-:W-:Y:S01]  /*09a0*/  @UP2 UMOV UR5, URZ ;  /* 0x0000003f00052c82 */ /* 0x000fe20008000000 */
[----:B------:R-:W-:Y:S01]  /*09b0*/  @!UP2 ULDC UR10, c[0x0][0xc] ;  /* 0x00000300000aaab9 */ /* 0x000fe20000000800 */
[----:B------:R-:W3:Y:S01]  /*09c0*/  LDC.64 R4, c[0x0][0x650] ;  /* 0x00019400ff047b82 */ /* 0x000ee20000000a00 */
[----:B0-----:R-:W-:-:S02]  /*09d0*/  @UP2 UMOV UR9, UR11 ;  /* 0x0000000b00092c82 */ /* 0x001fc40008000000 */
[----:B------:R-:W-:Y:S01]  /*09e0*/  @UP2 UMOV UR6, UR9 ;  /* 0x0000000900062c82 */ /* 0x000fe20008000000 */
[----:B------:R-:W-:Y:S01]  /*09f0*/  @!UP2 UMOV UR9, UR11 ;  /* 0x0000000b0009ac82 */ /* 0x000fe20008000000 */
[----:B-1----:R-:W-:-:S03]  /*0a00*/  @UP2 UIMAD.WIDE.U32 UR14, UR4, UR14, UR6 ;  /* 0x0000000e040e22a5 */ /* 0x002fc6000f8e0006 */
[----:B------:R-:W-:Y:S01]  /*0a10*/  ULDC UR6, c[0x0][0xc] ;  /* 0x0000030000067ab9 */ /* 0x000fe20000000800 */
[----:B------:R-:W-:Y:S01]  /*0a20*/  @UP2 UIADD3 UR15, UR15, UR5, URZ ;  /* 0x000000050f0f2290 */ /* 0x000fe2000fffe03f */
[----:B------:R-:W-:Y:S02]  /*0a30*/  ULDC UR7, c[0x0][0x10] ;  /* 0x0000040000077ab9 */ /* 0x000fe40000000800 */
[----:B------:R-:W-:Y:S01]  /*0a40*/  UMOV UR5, URZ ;  /* 0x0000003f00057c82 */ /* 0x000fe20008000000 */
[----:B------:R-:W-:Y:S02]  /*0a50*/  UIMAD.WIDE.U32 UR6, UR6, UR7, URZ ;  /* 0x00000007060672a5 */ /* 0x000fe4000f8e003f */
[----:B------:R-:W-:Y:S01]  /*0a60*/  @!UP2 UIMAD.WIDE.U32 UR10, UR10, UR9, UR4 ;  /* 0x000000090a0aa2a5 */ /* 0x000fe2000f8e0004 */
[----:B------:R-:W-:Y:S02]  /*0a70*/  ULDC UR12, c[0x0][0x14] ;  /* 0x00000500000c7ab9 */ /* 0x000fe40000000800 */
[----:B------:R-:W-:-:S02]  /*0a80*/  UIMAD.WIDE.U32 UR16, UR6, UR12, URZ ;  /* 0x0000000c061072a5 */ /* 0x000fc4000f8e003f */
[----:B------:R-:W-:Y:S02]  /*0a90*/  UIMAD UR7, UR7, UR12, URZ ;  /* 0x0000000c070772a4 */ /* 0x000fe4000f8e023f */
[----:B------:R-:W-:Y:S01]  /*0aa0*/  @!UP2 UMOV UR14, UR10 ;  /* 0x0000000a000eac82 */ /* 0x000fe20008000000 */
[----:B------:R-:W-:Y:S01]  /*0ab0*/  @!UP2 UMOV UR15, UR11 ;  /* 0x0000000b000fac82 */ /* 0x000fe20008000000 */
[----:B------:R-:W-:Y:S02]  /*0ac0*/  UIADD3 UR7, UR17, UR7, URZ ;  /* 0x0000000711077290 */ /* 0x000fe4000fffe03f */
[----:B------:R-:W-:-:S04]  /*0ad0*/  UIADD3 UR6, UP1, UR14, UR16, URZ ;  /* 0x000000100e067290 */ /* 0x000fc8000ff3e03f */
[----:B------:R-:W-:Y:S02]  /*0ae0*/  UIADD3.X UR10, UR15, UR7, URZ, UP1, !UPT ;  /* 0x000000070f0a7290 */ /* 0x000fe40008ffe43f */
[----:B------:R-:W-:Y:S02]  /*0af0*/  USEL UR6, UR6, UR14, !UP0 ;  /* 0x0000000e06067287 */ /* 0x000fe4000c000000 */
[----:B------:R-:W-:-:S04]  /*0b00*/  USEL UR10, UR10, UR15, !UP0 ;  /* 0x0000000f0a0a7287 */ /* 0x000fc8000c000000 */
[----:B---3--:R-:W-:Y:S01]  /*0b10*/  ISETP.LE.U32.AND P0, PT, R4, UR6, PT ;  /* 0x0000000604007c0c */ /* 0x008fe2000bf03070 */
[----:B--2---:R-:W-:Y:S02]  /*0b20*/  IMAD.U32 R6, RZ, RZ, UR6 ;  /* 0x00000006ff067e24 */ /* 0x004fe4000f8e00ff */
[----:B------:R-:W-:-:S05]  /*0b30*/  IMAD.U32 R4, RZ, RZ, UR10 ;  /* 0x0000000aff047e24 */ /* 0x000fca000f8e00ff */
[----:B------:R-:W-:Y:S01]  /*0b40*/  ISETP.GE.U32.AND.EX P0, PT, R4, R5, PT, P0 ;  /* 0x000000050400720c */ /* 0x000fe20003f06100 */
[----:B------:R-:W-:Y:S02]  /*0b50*/  IMAD.MOV.U32 R5, RZ, RZ, -0x1 ;  /* 0xffffffffff057424 */ /* 0x000fe400078e00ff */
[----:B------:R-:W-:-:S03]  /*0b60*/  IMAD.MOV.U32 R4, RZ, RZ, -0x1 ;  /* 0xffffffffff047424 */ /* 0x000fc600078e00ff */
[----:B------:R0:W-:Y:S04]  /*0b70*/  STL [R1+0x80], R5 ;  /* 0x0000800501007387 */ /* 0x0001e80000100800 */
[----:B------:R1:W-:Y:S01]  /*0b80*/  STL [R1+0x70], R4 ;  /* 0x0000700401007387 */ /* 0x0003e20000100800 */
[----:B0-----:R-:W-:-:S05]  /*0b90*/  IMAD.U32 R5, RZ, RZ, UR10 ;  /* 0x0000000aff057e24 */ /* 0x001fca000f8e00ff */
[----:B------:R1:W-:Y:S04]  /*0ba0*/  STL [R1+0x74], R5 ;  /* 0x0000740501007387 */ /* 0x0003e80000100800 */
[----:B------:R1:W-:Y:S01]  /*0bb0*/  STL [R1+0x78], R6 ;  /* 0x0000780601007387 */ /* 0x0003e20000100800 */
[----:B------:R-:W-:Y:S05]  /*0bc0*/  @P0 BRA `(.L_x_9) ;  /* 0x0000000400980947 */ /* 0x000fea0003800000 */
[----:B------:R-:W-:Y:S01]  /*0bd0*/  I2FP.F32.U32 R3, UR4 ;  /* 0x0000000400037c45 */ /* 0x000fe20008201000 */
[----:B------:R-:W-:Y:S01]  /*0be0*/  ULDC.64 UR26, c[0x0][0x628] ;  /* 0x00018a00001a7ab9 */ /* 0x000fe20000000a00 */
[----:B------:R-:W-:Y:S01]  /*0bf0*/  ULDC UR6, c[0x0][0x150] ;  /* 0x0000540000067ab9 */ /* 0x000fe20000000800 */
[----:B------:R-:W-:Y:S01]  /*0c00*/  ISETP.NE.U32.AND P0, PT, RZ, UR26, PT ;  /* 0x0000001aff007c0c */ /* 0x000fe2000bf05070 */
[----:B------:R-:W-:Y:S01]  /*0c10*/  ULDC UR28, c[0x0][0x630] ;  /* 0x00018c00001c7ab9 */ /* 0x000fe20000000800 */
[----:B------:R-:W-:Y:S01]  /*0c20*/  FMUL R3, R3, UR6 ;  /* 0x0000000603037c20 */ /* 0x000fe20008400000 */
[----:B------:R-:W-:Y:S01]  /*0c30*/  R2UR UR29, R6 ;  /* 0x00000000061d72ca */ /* 0x000fe200000e0000 */
[----:B------:R-:W-:Y:S01]  /*0c40*/  ULDC UR31, c[0x0][0x154] ;  /* 0x00005500001f7ab9 */ /* 0x000fe20000000800 */
[----:B------:R-:W-:Y:S01]  /*0c50*/  ISETP.NE.AND.EX P0, PT, RZ, UR27, PT, P0 ;  /* 0x0000001bff007c0c */ /* 0x000fe2000bf05300 */
[----:B-1----:R0:W1:Y:S01]  /*0c60*/  F2I.U32.TRUNC.NTZ R4, R3 ;  /* 0x0000000300047305 */ /* 0x002062000020f000 */
[----:B------:R-:W-:-:S02]  /*0c70*/  R2UR UR30, R5 ;  /* 0x00000000051e72ca */ /* 0x000fc400000e0000 */
[----:B------:R-:W-:Y:S02]  /*0c80*/  R2UR UR10, R6 ;  /* 0x00000000060a72ca */ /* 0x000fe400000e0000 */
[----:B------:R-:W-:-:S07]  /*0c90*/  R2UR UR11, R5 ;  /* 0x00000000050b72ca */ /* 0x000fce00000e0000 */
[----:B0-----:R-:W-:Y:S08]  /*0ca0*/  @!P0 BRA `(.L_x_10) ;  /* 0x0000000000308947 */ /* 0x001ff00003800000 */
[----:B------:R-:W-:Y:S01]  /*0cb0*/  R2UR UR10, R6 ;  /* 0x00000000060a72ca */ /* 0x000fe200000e0000 */
[----:B------:R-:W-:Y:S01]  /*0cc0*/  ULDC UR6, c[0x0][0x634] ;  /* 0x00018d0000067ab9 */ /* 0x000fe20000000800 */
[----:B------:R-:W-:-:S11]  /*0cd0*/  R2UR UR12, R5 ;  /* 0x00000000050c72ca */ /* 0x000fd600000e0000 */
[----:B------:R-:W-:-:S04]  /*0ce0*/  UIADD3 UR6, UP1, UR10, UR6, URZ ;  /* 0x000000060a067290 */ /* 0x000fc8000ff3e03f */
[----:B------:R-:W-:-:S04]  /*0cf0*/  UIADD3.X UR12, URZ, UR12, URZ, UP1, !UPT ;  /* 0x0000000c3f0c7290 */ /* 0x000fc80008ffe43f */
[----:B------:R-:W-:-:S04]  /*0d00*/  UIMAD.WIDE.U32 UR10, UR12, UR26, URZ ;  /* 0x0000001a0c0a72a5 */ /* 0x000fc8000f8e003f */
[----:B------:R-:W-:Y:S02]  /*0d10*/  UIMAD.WIDE.U32 UR14, UP1, UR6, UR27, UR10 ;  /* 0x0000001b060e72a5 */ /* 0x000fe4000f82000a */
[----:B------:R-:W-:Y:S02]  /*0d20*/  UIMAD.WIDE.U32 UR10, UR6, UR26, URZ ;  /* 0x0000001a060a72a5 */ /* 0x000fe4000f8e003f */
[----:B------:R-:W-:Y:S02]  /*0d30*/  UIADD3.X UR23, URZ, URZ, URZ, UP1, !UPT ;  /* 0x0000003f3f177290 */ /* 0x000fe40008ffe43f */
[----:B------:R-:W-:Y:S01]  /*0d40*/  UIADD3 URZ, UP1, UR11, UR14, URZ ;  /* 0x0000000e0b3f7290 */ /* 0x000fe2000ff3e03f */
[----:B------:R-:W-:-:S03]  /*0d50*/  UMOV UR22, UR15 ;  /* 0x0000000f00167c82 */ /* 0x000fc60008000000 */
[----:B------:R-:W-:-:S12]  /*0d60*/  UIMAD.WIDE.U32.X UR10, UR12, UR27, UR22, UP1 ;  /* 0x0000001b0c0a72a5 */ /* 0x000fd800088e0416 */
.L_x_10:
[----:B------:R-:W-:Y:S01]  /*0d70*/  USHF.R.U64 UR5, UR10, UR28, UR11 ;  /* 0x0000001c0a057299 */ /* 0x000fe2000800120b */
[----:B------:R-:W-:Y:S01]  /*0d80*/  I2FP.F32.U32 R3, UR9 ;  /* 0x0000000900037c45 */ /* 0x000fe20008201000 */
[----:B------:R-:W-:Y:S01]  /*0d90*/  USHF.R.U32.HI UR6, URZ, UR28, UR11 ;  /* 0x0000001c3f067299 */ /* 0x000fe2000801160b */
[----:B-1----:R-:W-:Y:S01]  /*0da0*/  R2UR UR23, R4 ;  /* 0x00000000041772ca */ /* 0x002fe200000e0000 */
[----:B------:R-:W-:Y:S02]  /*0db0*/  UIADD3 UR28, UP1, URZ, -UR5, URZ ;  /* 0x800000053f1c7290 */ /* 0x000fe4000ff3e03f */
[----:B------:R-:W-:Y:S01]  /*0dc0*/  FMUL R3, R3, UR31 ;  /* 0x0000001f03037c20 */ /* 0x000fe20008400000 */
[----:B------:R-:W-:Y:S01]  /*0dd0*/  ULDC.64 UR10, c[0x0][0x620] ;  /* 0x00018800000a7ab9 */ /* 0x000fe20000000a00 */
[----:B------:R-:W-:Y:S01]  /*0de0*/  UIADD3.X UR6, URZ, ~UR6, URZ, UP1, !UPT ;  /* 0x800000063f067290 */ /* 0x000fe20008ffe43f */
[----:B------:R-:W-:Y:S01]  /*0df0*/  UMOV UR14, UR29 ;  /* 0x0000001d000e7c82 */ /* 0x000fe20008000000 */
[----:B------:R-:W-:-:S02]  /*0e00*/  UMOV UR15, UR30 ;  /* 0x0000001e000f7c82 */ /* 0x000fc40008000000 */
[----:B------:R-:W0:Y:S01]  /*0e10*/  F2I.U32.TRUNC.NTZ R3, R3 ;  /* 0x0000000300037305 */ /* 0x000e22000020f000 */
[----:B------:R-:W-:Y:S02]  /*0e20*/  UIMAD UR6, UR6, UR10, URZ ;  /* 0x0000000a060672a4 */ /* 0x000fe4000f8e023f */
[----:B------:R-:W-:Y:S02]  /*0e30*/  UIMAD.WIDE.U32 UR14, UR28, UR10, UR14 ;  /* 0x0000000a1c0e72a5 */ /* 0x000fe4000f8e000e */
[----:B------:R-:W-:Y:S01]  /*0e40*/  UIMAD UR28, UR28, UR11, UR6 ;  /* 0x0000000b1c1c72a4 */ /* 0x000fe2000f8e0206 */
[----:B------:R-:W-:Y:S01]  /*0e50*/  ULDC UR29, c[0x0][0x618] ;  /* 0x00018600001d7ab9 */ /* 0x000fe20000000800 */
[----:B------:R-:W-:Y:S02]  /*0e60*/  ULDC UR33, c[0x0][0x658] ;  /* 0x0001960000217ab9 */ /* 0x000fe40000000800 */
[----:B------:R-:W-:Y:S01]  /*0e70*/  UIADD3 UR28, UR15, UR28, URZ ;  /* 0x0000001c0f1c7290 */ /* 0x000fe2000fffe03f */
[----:B------:R-:W-:Y:S01]  /*0e80*/  UMOV UR22, 0xffffffff ;  /* 0xffffffff00167882 */ /* 0x000fe20000000000 */
[----:B------:R-:W-:Y:S01]  /*0e90*/  ULDC.64 UR10, c[0x0][0x640] ;  /* 0x00019000000a7ab9 */ /* 0x000fe20000000a00 */
[----:B------:R-:W-:Y:S01]  /*0ea0*/  USHF.L.U32 UR22, UR22, UR33, URZ ;  /* 0x0000002116167299 */ /* 0x000fe2000800063f */
[----:B------:R-:W-:Y:S01]  /*0eb0*/  ISETP.NE.U32.AND P0, PT, RZ, UR10, PT ;  /* 0x0000000aff007c0c */ /* 0x000fe2000bf05070 */
[----:B------:R-:W-:Y:S01]  /*0ec0*/  USHF.R.U64 UR14, UR14, UR29, UR28 ;  /* 0x0000001d0e0e7299 */ /* 0x000fe2000800121c */
[----:B0-----:R-:W-:Y:S01]  /*0ed0*/  R2UR UR27, R3 ;  /* 0x00000000031b72ca */ /* 0x001fe200000e0000 */
[----:B------:R-:W-:Y:S01]  /*0ee0*/  UMOV UR30, 0x1 ;  /* 0x00000001001e7882 */ /* 0x000fe20000000000 */
[----:B------:R-:W-:Y:S01]  /*0ef0*/  USHF.R.U32.HI UR28, URZ, UR29, UR28 ;  /* 0x0000001d3f1c7299 */ /* 0x000fe2000801161c */
[----:B------:R-:W-:Y:S01]  /*0f00*/  ISETP.NE.AND.EX P0, PT, RZ, UR11, PT, P0 ;  /* 0x0000000bff007c0c */ /* 0x000fe2000bf05300 */
[----:B------:R-:W-:Y:S01]  /*0f10*/  ULDC UR31, c[0x0][0x608] ;  /* 0x00018200001f7ab9 */ /* 0x000fe20000000800 */
[----:B------:R-:W-:-:S02]  /*0f20*/  USHF.L.U32 UR15, UR30, UR33, URZ ;  /* 0x000000211e0f7299 */ /* 0x000fc4000800063f */
[----:B------:R-:W-:Y:S02]  /*0f30*/  ULOP3.LUT UR30, URZ, UR22, URZ, 0x33, !UPT ;  /* 0x000000163f1e7292 */ /* 0x000fe4000f8e333f */
[----:B------:R-:W-:Y:S02]  /*0f40*/  USHF.R.U64 UR35, UR14, UR31, UR28 ;  /* 0x0000001f0e237299 */ /* 0x000fe4000800121c */
[----:B------:R-:W-:Y:S02]  /*0f50*/  USHF.R.U32.HI UR22, URZ, UR31, UR28 ;  /* 0x0000001f3f167299 */ /* 0x000fe4000801161c */
[----:B------:R-:W-:Y:S02]  /*0f60*/  UIADD3 UR23, -UR23, URZ, URZ ;  /* 0x0000003f17177290 */ /* 0x000fe4000fffe13f */
[----:B------:R-:W-:Y:S02]  /*0f70*/  USHF.R.U64 UR36, UR35, UR33, UR22 ;  /* 0x0000002123247299 */ /* 0x000fe40008001216 */
[----:B------:R-:W-:Y:S01]  /*0f80*/  USHF.R.U32.HI UR31, URZ, UR33, UR22 ;  /* 0x000000213f1f7299 */ /* 0x000fe20008011616 */
[----:B------:R-:W-:Y:S01]  /*0f90*/  ULDC UR26, c[0x0][0x144] ;  /* 0x00005100001a7ab9 */ /* 0x000fe20000000800 */
[----:B------:R-:W-:Y:S01]  /*0fa0*/  ULDC UR6, c[0x0][0x600] ;  /* 0x0001800000067ab9 */ /* 0x000fe20000000800 */
[----:B------:R-:W-:-:S02]  /*0fb0*/  UIMAD UR4, UR26, UR23, UR4 ;  /* 0x000000171a0472a4 */ /* 0x000fc4000f8e0204 */
[----:B------:R-:W-:Y:S02]  /*0fc0*/  UIADD3 UR12, UR6, -0x1, URZ ;  /* 0xffffffff060c7890 */ /* 0x000fe4000fffe03f */
[----:B------:R-:W-:Y:S01]  /*0fd0*/  UIADD3 UR32, -UR27, URZ, URZ ;  /* 0x0000003f1b207290 */ /* 0x000fe2000fffe13f */
[----:B------:R-:W-:Y:S01]  /*0fe0*/  ULDC UR37, c[0x0][0x148] ;  /* 0x0000520000257ab9 */ /* 0x000fe20000000800 */
[----:B------:R-:W-:Y:S01]  /*0ff0*/  ULDC UR33, c[0x0][0x648] ;  /* 0x0001920000217ab9 */ /* 0x000fe20000000800 */
[----:B------:R-:W-:Y:S01]  /*1000*/  ULDC UR34, c[0x0][0x638] ;  /* 0x00018e0000227ab9 */ /* 0x000fe20000000800 */
[----:B------:R-:W-:Y:S01]  /*1010*/  UMOV UR22, UR36 ;  /* 0x0000002400167c82 */ /* 0x000fe20008000000 */
[----:B------:R-:W-:Y:S01]  /*1020*/  UMOV UR23, UR31 ;  /* 0x0000001f00177c82 */ /* 0x000fe20008000000 */
[----:B------:R-:W-:Y:S06]  /*1030*/  @!P0 BRA `(.L_x_11) ;  /* 0x0000000000308947 */ /* 0x000fec0003800000 */
[----:B------:R-:W-:Y:S02]  /*1040*/  ULDC UR28, c[0x0][0x64c] ;  /* 0x00019300001c7ab9 */ /* 0x000fe40000000800 */
        /* <DEDUP_REMOVED lines=8> */
[----:B------:R-:W-:-:S07]  /*10d0*/  UIMAD.WIDE.U32.X UR10, UR31, UR11, UR28, UP1 ;  /* 0x0000000b1f0a72a5 */ /* 0x000fce00088e041c */
[----:B------:R-:W-:Y:S01]  /*10e0*/  UMOV UR22, UR10 ;  /* 0x0000000a00167c82 */ /* 0x000fe20008000000 */
[----:B------:R-:W-:-:S05]  /*10f0*/  UMOV UR23, UR11 ;  /* 0x0000000b00177c82 */ /* 0x000fca0008000000 */
.L_x_11:
[----:B------:R-:W-:Y:S01]  /*1100*/  USHF.R.U64 UR10, UR22, UR33, UR23 ;  /* 0x00000021160a7299 */ /* 0x000fe20008001217 */
[----:B------:R-:W-:Y:S01]  /*1110*/  IMAD.U32 R6, RZ, RZ, UR5 ;  /* 0x00000005ff067e24 */ /* 0x000fe2000f8e00ff */
[----:B------:R-:W-:Y:S01]  /*1120*/  @UP2 UIMAD UR4, UR37, UR32, UR9 ;  /* 0x00000020250422a4 */ /* 0x000fe2000f8e0209 */
[----:B------:R-:W-:Y:S01]  /*1130*/  IMAD.MOV.U32 R3, RZ, RZ, 0x1 ;  /* 0x00000001ff037424 */ /* 0x000fe200078e00ff */
[----:B------:R-:W-:Y:S02]  /*1140*/  ULOP3.LUT UR30, UR35, UR30, URZ, 0xc0, !UPT ;  /* 0x0000001e231e7292 */ /* 0x000fe4000f8ec03f */
[----:B------:R-:W-:Y:S01]  /*1150*/  UIADD3 UR9, -UR10, URZ, URZ ;  /* 0x0000003f0a097290 */ /* 0x000fe2000fffe13f */
[----:B------:R0:W-:Y:S01]  /*1160*/  STL [R1+0x70], R6 ;  /* 0x0000700601007387 */ /* 0x0001e20000100800 */
[----:B------:R-:W-:Y:S02]  /*1170*/  ULOP3.LUT UR12, UR14, UR12, URZ, 0xc0, !UPT ;  /* 0x0000000c0e0c7292 */ /* 0x000fe4000f8ec03f */
[----:B------:R-:W-:-:S02]  /*1180*/  UIMAD UR15, UR15, UR10, UR30 ;  /* 0x0000000a0f0f72a4 */ /* 0x000fc4000f8e021e */
[----:B------:R-:W-:Y:S01]  /*1190*/  UIMAD UR9, UR9, UR34, UR36 ;  /* 0x00000022090972a4 */ /* 0x000fe2000f8e0224 */
[----:B------:R-:W-:Y:S02]  /*11a0*/  ULDC UR10, c[0x0][0x610] ;  /* 0x00018400000a7ab9 */ /* 0x000fe40000000800 */
[----:B------:R-:W-:Y:S02]  /*11b0*/  UIMAD UR4, UR15, UR10, UR4 ;  /* 0x0000000a0f0472a4 */ /* 0x000fe4000f8e0204 */
[----:B------:R-:W-:-:S04]  /*11c0*/  UIMAD UR9, UR9, UR6, UR12 ;  /* 0x00000006090972a4 */ /* 0x000fc8000f8e020c */
[----:B------:R-:W-:Y:S02]  /*11d0*/  USEL UR6, UR9, UR4, !UP2 ;  /* 0x0000000409067287 */ /* 0x000fe4000d000000 */
[----:B------:R-:W-:-:S04]  /*11e0*/  USEL UR4, UR4, UR9, !UP2 ;  /* 0x0000000904047287 */ /* 0x000fc8000d000000 */
[----:B------:R-:W-:Y:S02]  /*11f0*/  IMAD.U32 R5, RZ, RZ, UR6 ;  /* 0x00000006ff057e24 */ /* 0x000fe4000f8e00ff */
[----:B------:R-:W-:-:S05]  /*1200*/  IMAD.U32 R4, RZ, RZ, UR4 ;  /* 0x00000004ff047e24 */ /* 0x000fca000f8e00ff */
[----:B------:R0:W-:Y:S04]  /*1210*/  STL [R1+0x7c], R4 ;  /* 0x00007c0401007387 */ /* 0x0001e80000100800 */
[----:B------:R0:W-:Y:S02]  /*1220*/  STL [R1+0x80], R5 ;  /* 0x0000800501007387 */ /* 0x0001e40000100800 */
.L_x_9:
[----:B------:R-:W-:Y:S02]  /*1230*/  ULDC UR4, c[0x0][0x28c] ;  /* 0x0000a30000047ab9 */ /* 0x000fe40000000800 */
[----:B------:R-:W-:-:S04]  /*1240*/  UIADD3 UR4, UR4, 0x7f, URZ ;  /* 0x0000007f04047890 */ /* 0x000fc8000fffe03f */
[----:B------:R-:W-:-:S04]  /*1250*/  USHF.R.S32.HI UR5, URZ, 0x1f, UR4 ;  /* 0x0000001f3f057899 */ /* 0x000fc80008011404 */
[----:B------:R-:W-:-:S04]  /*1260*/  ULEA.HI UR5, UR5, UR4, URZ, 0x7 ;  /* 0x0000000405057291 */ /* 0x000fc8000f8f383f */
[----:B------:R-:W-:Y:S01]  /*1270*/  USHF.R.S32.HI UR14, URZ, 0x7, UR5 ;  /* 0x000000073f0e7899 */ /* 0x000fe20008011405 */
[----:B------:R-:W-:Y:S11]  /*1280*/  @!P1 BRA `(.L_x_12) ;  /* 0x000000dc00489947 */ /* 0x000ff60003800000 */
[----:B------:R-:W-:-:S06]  /*1290*/  UISETP.GT.U32.AND UP1, UPT, UR20, 0x1, UPT ;  /* 0x000000011400788c */ /* 0x000fcc000bf24070 */
[----:B------:R-:W-:-:S13]  /*12a0*/  PLOP3.LUT P0, PT, PT, PT, UP1, 0x80, 0x0 ;  /* 0x000000000000781c */ /* 0x000fda0003f0f018 */
[----:B------:R-:W-:Y:S05]  /*12b0*/  @P0 EXIT ;  /* 0x000000000000094d */ /* 0x000fea0003800000 */
.L_x_13:
[----:B------:R-:W-:-:S08]  /*12c0*/  NOP ;  /* 0x0000000000007918 */ /* 0x000fd00000000000 */
[----:B------:R-:W2:Y:S02]  /*12d0*/  USETMAXREG.TRY_ALLOC.CTAPOOL UP1, 0xe8 ;  /* 0x000000e8000079c8 */ /* 0x000ea40008020600 */
[----:B--2---:R-:W-:-:S13]  /*12e0*/  PLOP3.LUT P0, PT, PT, PT, UP1, 0x80, 0x0 ;  /* 0x000000000000781c */ /* 0x004fda0003f0f018 */
[----:B------:R-:W-:Y:S05]  /*12f0*/  @!P0 BRA `(.L_x_13) ;  /* 0xfffffffc00f08947 */ /* 0x000fea000383ffff */
[----:B------:R-:W-:-:S13]  /*1300*/  LOP3.LUT P0, RZ, R3, 0xff, RZ, 0xc0, !PT ;  /* 0x000000ff03ff7812 */ /* 0x000fda000780c0ff */
[----:B------:R-:W-:Y:S05]  /*1310*/  @!P0 EXIT ;  /* 0x000000000000894d */ /* 0x000fea0003800000 */
[----:B------:R-:W2:Y:S01]  /*1320*/  S2UR UR4, SR_CgaCtaId ;  /* 0x00000000000479c3 */ /* 0x000ea20000008800 */
[----:B------:R-:W-:Y:S01]  /*1330*/  SHF.R.S32.HI R3, RZ, 0x1f, R0 ;  /* 0x0000001fff037819 */ /* 0x000fe20000011400 */
[----:B------:R-:W-:Y:S01]  /*1340*/  UIADD3 UR6, UR21, -0x1, URZ ;  /* 0xffffffff15067890 */ /* 0x000fe2000fffe03f */
[----:B------:R-:W-:Y:S02]  /*1350*/  UMOV UR20, 0x400 ;  /* 0x0000040000147882 */ /* 0x000fe40000000000 */
[CC--:B01----:R-:W-:Y:S01]  /*1360*/  LEA.HI R4, R3.reuse, R0.reuse, RZ, 0x2 ;  /* 0x0000000003047211 */ /* 0x0c3fe200078f10ff */
[----:B------:R-:W-:Y:S01]  /*1370*/  USHF.R.U32.HI UR5, URZ, 0x1, UR14 ;  /* 0x000000013f057899 */ /* 0x000fe2000801160e */
[----:B------:R-:W-:Y:S01]  /*1380*/  LEA.HI R3, R3, R0, RZ, 0x5 ;  /* 0x0000000003037211 */ /* 0x000fe200078f28ff */
[----:B------:R-:W-:Y:S01]  /*1390*/  UISETP.LT.AND UP1, UPT, UR14, 0x1, UPT ;  /* 0x000000010e00788c */ /* 0x000fe2000bf21270 */
[--C-:B------:R-:W-:Y:S01]  /*13a0*/  SHF.R.S32.HI R2, RZ, 0x2, R4.reuse ;  /* 0x00000002ff027819 */ /* 0x100fe20000011404 */
[----:B------:R-:W-:Y:S01]  /*13b0*/  ULOP3.LUT UR15, UR14, 0x1, URZ, 0xc0, !UPT ;  /* 0x000000010e0f7892 */ /* 0x000fe2000f8ec03f */
[----:B------:R-:W-:Y:S01]  /*13c0*/  SHF.R.S32.HI R5, RZ, 0x1f, R4 ;  /* 0x0000001fff057819 */ /* 0x000fe20000011404 */
[----:B------:R-:W-:Y:S01]  /*13d0*/  ULOP3.LUT UR5, UR5, 0x1, URZ, 0xc0, !UPT ;  /* 0x0000000105057892 */ /* 0x000fe2000f8ec03f */
[----:B------:R-:W-:Y:S01]  /*13e0*/  SHF.R.S32.HI R7, RZ, 0x5, R3 ;  /* 0x00000005ff077819 */ /* 0x000fe20000011403 */
[----:B------:R-:W-:Y:S01]  /*13f0*/  USEL UR12, UR14, 0x1, UP1 ;  /* 0x000000010e0c7887 */ /* 0x000fe20008800000 */
[----:B------:R-:W-:Y:S01]  /*1400*/  LEA.HI R5, R5, R2, RZ, 0x3 ;  /* 0x0000000205057211 */ /* 0x000fe200078f18ff */
[----:B------:R-:W-:-:S02]  /*1410*/  USEL UR15, UR15, URZ, !UP0 ;  /* 0x0000003f0f0f7287 */ /* 0x000fc4000c000000 */
[----:B------:R-:W-:Y:S01]  /*1420*/  UISETP.NE.AND UP1, UPT, UR6, URZ, UPT ;  /* 0x0000003f0600728c */ /* 0x000fe2000bf25270 */
[----:B------:R-:W-:Y:S01]  /*1430*/  LOP3.LUT R5, R5, 0xfffffff8, RZ, 0xc0, !PT ;  /* 0xfffffff805057812 */ /* 0x000fe200078ec0ff */
[----:B------:R-:W-:Y:S02]  /*1440*/  UISETP.EQ.U32.AND UP0, UPT, UR5, 0x1, !UP0 ;  /* 0x000000010500788c */ /* 0x000fe4000c702070 */
[----:B------:R-:W-:Y:S02]  /*1450*/  ULOP3.LUT UR28, UR13, 0x1, URZ, 0xfc, !UPT ;  /* 0x000000010d1c7892 */ /* 0x000fe4000f8efc3f */
[----:B--2---:R-:W-:Y:S01]  /*1460*/  ULEA UR20, UR4, UR20, 0x18 ;  /* 0x0000001404147291 */ /* 0x004fe2000f8ec03f */
[----:B------:R-:W-:Y:S01]  /*1470*/  IMAD.IADD R2, R2, 0x1, -R5 ;  /* 0x0000000102027824 */ /* 0x000fe200078e0a05 */
[----:B------:R-:W-:Y:S01]  /*1480*/  USHF.L.U32 UR4, UR6, 0x3, URZ ;  /* 0x0000000306047899 */ /* 0x000fe2000800063f */
[----:B------:R-:W-:Y:S01]  /*1490*/  LOP3.LUT R5, R4, 0xfffffffc, RZ, 0xc0, !PT ;  /* 0xfffffffc04057812 */ /* 0x000fe200078ec0ff */
[----:B------:R-:W-:Y:S01]  /*14a0*/  UIADD3 UR27, UR20, 0x30, URZ ;  /* 0x00000030141b7890 */ /* 0x000fe2000fffe03f */
[--C-:B------:R-:W-:Y:S01]  /*14b0*/  IMAD R4, R7, -0x10, -R2.reuse ;  /* 0xfffffff007047824 */ /* 0x100fe200078e0a02 */
[----:B------:R-:W-:Y:S01]  /*14c0*/  ULOP3.LUT UR4, UR4, 0x8, URZ, 0xc0, !UPT ;  /* 0x0000000804047892 */ /* 0x000fe2000f8ec03f */
[----:B------:R-:W-:Y:S01]  /*14d0*/  SHF.R.S32.HI R3, RZ, 0x1f, R2 ;  /* 0x0000001fff037819 */ /* 0x000fe20000011402 */
[----:B------:R-:W-:Y:S01]  /*14e0*/  IMAD.IADD R0, R0, 0x1, -R5 ;  /* 0x0000000100007824 */ /* 0x000fe200078e0a05 */
[----:B------:R-:W-:-:S02]  /*14f0*/  UIADD3 UR12, -UR12, UR14, URZ ;  /* 0x0000000e0c0c7290 */ /* 0x000fc4000fffe13f */
[----:B------:R-:W-:Y:S01]  /*1500*/  ULOP3.LUT UR29, UR4, 0x8, URZ, 0x3c, !UPT ;  /* 0x00000008041d7892 */ /* 0x000fe2000f8e3c3f */
[----:B------:R-:W-:Y:S01]  /*1510*/  IMAD.WIDE R2, R7, 0x10, R2 ;  /* 0x0000001007027825 */ /* 0x000fe200078e0202 */
[----:B------:R-:W-:Y:S01]  /*1520*/  ULOP3.LUT UR22, UR4, 0x18, URZ, 0x3c, !UPT ;  /* 0x0000001804167892 */ /* 0x000fe2000f8e3c3f */
[----:B------:R0:W-:Y:S01]  /*1530*/  STL [R1+0x84], R0 ;  /* 0x0000840001007387 */ /* 0x0001e20000100800 */
[----:B------:R-:W-:Y:S01]  /*1540*/  USEL UR26, URZ, 0x1, UP1 ;  /* 0x000000013f1a7887 */ /* 0x000fe20008800000 */
[----:B------:R-:W-:Y:S01]  /*1550*/  ULDC UR4, c[0x0][0x284] ;  /* 0x0000a10000047ab9 */ /* 0x000fe20000000800 */
[----:B------:R-:W-:Y:S02]  /*1560*/  ULEA UR21, UR21, UR27, 0x3 ;  /* 0x0000001b15157291 */ /* 0x000fe4000f8e183f */
[----:B------:R-:W-:Y:S01]  /*1570*/  USEL UR23, URZ, 0x1, !UP0 ;  /* 0x000000013f177887 */ /* 0x000fe2000c000000 */
[----:B0-----:R-:W-:-:S05]  /*1580*/  VIADD R0, R4, UR4 ;  /* 0x0000000404007c36 */ /* 0x001fca0008000000 */
[----:B------:R0:W-:Y:S04]  /*1590*/  STL [R1+0x90], R0 ;  /* 0x0000900001007387 */ /* 0x0001e80000100800 */
[----:B------:R0:W-:Y:S02]  /*15a0*/  STL.64 [R1+0x88], R2 ;  /* 0x0000880201007387 */ /* 0x0001e40000100a00 */
.L_x_296:
[----:B0-----:R-:W-:Y:S01]  /*15b0*/  IMAD.U32 R0, RZ, RZ, UR26 ;  /* 0x0000001aff007e24 */ /* 0x001fe2000f8e00ff */
[----:B--2---:R-:W0:Y:S01]  /*15c0*/  LDC R2, c[0x0][0x28c] ;  /* 0x0000a300ff027b82 */ /* 0x004e220000000800 */
[----:B------:R-:W-:Y:S01]  /*15d0*/  UMOV UR4, URZ ;  /* 0x0000003f00047c82 */ /* 0x000fe20008000000 */
[----:B------:R-:W-:Y:S02]  /*15e0*/  UMOV UR30, UR15 ;  /* 0x0000000f001e7c82 */ /* 0x000fe40008000000 */
[----:B------:R-:W-:-:S04]  /*15f0*/  SHF.L.U32 R0, R0, 0x1f, RZ ;  /* 0x0000001f00007819 */ /* 0x000fc800000006ff */
[----:B-1----:R-:W1:Y:S01]  /*1600*/  SYNCS.PHASECHK.TRANS64.TRYWAIT P0, [UR21+-0x8], R0 ;  /* 0xfffff800ff0075a7 */ /* 0x002e620008000155 */
[----:B0-----:R-:W-:Y:S01]  /*1610*/  ISETP.GE.AND P1, PT, R2, 0x1, PT ;  /* 0x000000010200780c */ /* 0x001fe20003f26270 */
[----:B-1--4-:R-:W-:-:S12]  /*1620*/  @!P0 BRA `(.L_x_14) ;  /* 0x000000e800488947 */ /* 0x012fd80003800000 */
.L_x_316:
[----:B------:R1:W-:Y:S01]  /*1630*/  STL [R1+0x6c], RZ ;  /* 0x00006cff01007387 */ /* 0x0003e20000100800 */
[----:B------:R-:W-:Y:S01]  /*1640*/  UMOV UR31, UR23 ;  /* 0x00000017001f7c82 */ /* 0x000fe20008000000 */
[----:B------:R-:W-:Y:S01]  /*1650*/  UMOV UR5, URZ ;  /* 0x0000003f00057c82 */ /* 0x000fe20008000000 */
[----:B------:R-:W-:Y:S01]  /*1660*/  UMOV UR6, URZ ;  /* 0x0000003f00067c82 */ /* 0x000fe20008000000 */
[----:B------:R1:W-:Y:S01]  /*1670*/  STL [R1+0x68], RZ ;  /* 0x000068ff01007387 */ /* 0x0003e20000100800 */
[----:B0-----:R-:W-:Y:S01]  /*1680*/  IMAD.MOV.U32 R0, RZ, RZ, RZ ;  /* 0x000000ffff007224 */ /* 0x001fe200078e00ff */
[----:B------:R-:W-:Y:S02]  /*1690*/  CS2R R2, SRZ ;  /* 0x0000000000027805 */ /* 0x000fe4000001ff00 */
[----:B------:R-:W-:Y:S01]  /*16a0*/  CS2R R4, SRZ ;  /* 0x0000000000047805 */ /* 0x000fe2000001ff00 */
[----:B------:R1:W-:Y:S01]  /*16b0*/  STL [R1+0x64], RZ ;  /* 0x000064ff01007387 */ /* 0x0003e20000100800 */
[----:B------:R-:W-:-:S02]  /*16c0*/  CS2R R6, SRZ ;  /* 0x0000000000067805 */ /* 0x000fc4000001ff00 */
[----:B------:R-:W-:Y:S02]  /*16d0*/  CS2R R8, SRZ ;  /* 0x0000000000087805 */ /* 0x000fe4000001ff00 */
[----:B------:R-:W-:Y:S01]  /*16e0*/  CS2R R10, SRZ ;  /* 0x00000000000a7805 */ /* 0x000fe2000001ff00 */
[----:B------:R1:W-:Y:S01]  /*16f0*/  STL [R1+0x60], RZ ;  /* 0x000060ff01007387 */ /* 0x0003e20000100800 */
[----:B------:R-:W-:Y:S02]  /*1700*/  CS2R R12, SRZ ;  /* 0x00000000000c7805 */ /* 0x000fe4000001ff00 */
        /* <DEDUP_REMOVED lines=56> */
[----:B------:R-:W-:Y:S01]  /*1a90*/  CS2R R226, SRZ ;  /* 0x0000000000e27805 */ /* 0x000fe2000001ff00 */
[----:B------:R-:W-:Y:S01]  /*1aa0*/  IMAD.MOV.U32 R228, RZ, RZ, RZ ;  /* 0x000000ffffe47224 */ /* 0x000fe200078e00ff */
[----:B------:R1:W-:Y:S01]  /*1ab0*/  STL [R1+0x24], RZ ;  /* 0x000024ff01007387 */ /* 0x0003e20000100800 */
[----:B------:R-:W-:Y:S02]  /*1ac0*/  CS2R R24, SRZ ;  /* 0x0000000000187805 */ /* 0x000fe4000001ff00 */
[----:B------:R-:W-:-:S02]  /*1ad0*/  CS2R R26, SRZ ;  /* 0x00000000001a7805 */ /* 0x000fc4000001ff00 */
[----:B------:R-:W-:Y:S01]  /*1ae0*/  CS2R R28, SRZ ;  /* 0x00000000001c7805 */ /* 0x000fe2000001ff00 */
[----:B------:R1:W-:Y:S01]  /*1af0*/  STL [R1+0x20], RZ ;  /* 0x000020ff01007387 */ /* 0x0003e20000100800 */
[----:B------:R-:W-:Y:S02]  /*1b00*/  CS2R R30, SRZ ;  /* 0x00000000001e7805 */ /* 0x000fe4000001ff00 */
[----:B------:R-:W-:Y:S02]  /*1b10*/  CS2R R32, SRZ ;  /* 0x0000000000207805 */ /* 0x000fe4000001ff00 */
[----:B------:R-:W-:Y:S01]  /*1b20*/  CS2R R34, SRZ ;  /* 0x0000000000227805 */ /* 0x000fe2000001ff00 */
        /* <DEDUP_REMOVED lines=28> */
[----:B------:R1:W-:Y:S01]  /*1cf0*/  STL [R1], RZ ;  /* 0x000000ff01007387 */ /* 0x0003e20000100800 */
[----:B------:R-:W-:Y:S02]  /*1d00*/  CS2R R78, SRZ ;  /* 0x00000000004e7805 */ /* 0x000fe4000001ff00 */
[----:B------:R-:W-:Y:S02]  /*1d10*/  CS2R R80, SRZ ;  /* 0x0000000000507805 */ /* 0x000fe4000001ff00 */
[----:B------:R-:W-:Y:S02]  /*1d20*/  CS2R R82, SRZ ;  /* 0x0000000000527805 */ /* 0x000fe4000001ff00 */
[----:B------:R-:W-:Y:S02]  /*1d30*/  CS2R R84, SRZ ;  /* 0x0000000000547805 */ /* 0x000fe4000001ff00 */
[----:B------:R-:W-:-:S02]  /*1d40*/  CS2R R86, SRZ ;  /* 0x0000000000567805 */ /* 0x000fc4000001ff00 */
[----:B------:R-:W-:Y:S02]  /*1d50*/  CS2R R88, SRZ ;  /* 0x0000000000587805 */ /* 0x000fe4000001ff00 */
        /* <DEDUP_REMOVED lines=30> */
[----:B------:R-:W-:Y:S01]  /*1f40*/  CS2R R150, SRZ ;  /* 0x0000000000967805 */ /* 0x000fe2000001ff00 */
[----:B-1----:R-:W-:Y:S06]  /*1f50*/  @!P1 BRA `(.L_x_15) ;  /* 0x0000001000a09947 */ /* 0x002fec0003800000 */
[----:B------:R-:W-:-:S06]  /*1f60*/  UISETP.NE.AND UP0, UPT, UR28, 0x3, UPT ;  /* 0x000000031c00788c */ /* 0x000fcc000bf05270 */
[----:B------:R-:W-:-:S13]  /*1f70*/  PLOP3.LUT P1, PT, PT, PT, UP0, 0x80, 0x0 ;  /* 0x000000000000781c */ /* 0x000fda0003f2f008 */
[----:B------:R-:W-:Y:S05]  /*1f80*/  @!P1 BRA `(.L_x_16) ;  /* 0x0000000000049947 */ /* 0x000fea0003800000 */
[----:B------:R-:W-:Y:S01]  /*1f90*/  BPT.TRAP 0x1 ;  /* 0x000000040000795c */ /* 0x000fe20000300000 */
.L_x_16:
[----:B------:R-:W-:Y:S01]  /*1fa0*/  ULEA UR4, UR15, UR20, 0x3 ;  /* 0x000000140f047291 */ /* 0x000fe2000f8e183f */
[----:B------:R-:W-:-:S05]  /*1fb0*/  IMAD.U32 R0, RZ, RZ, UR23 ;  /* 0x00000017ff007e24 */ /* 0x000fca000f8e00ff */
[----:B------:R-:W-:-:S04]  /*1fc0*/  SHF.L.U32 R0, R0, 0x1f, RZ ;  /* 0x0000001f00007819 */ /* 0x000fc800000006ff */
[----:B------:R0:W1:Y:S01]  /*1fd0*/  SYNCS.PHASECHK.TRANS64.TRYWAIT P0, [UR4], R0 ;  /* 0x00000000ff0075a7 */ /* 0x0000620008000144 */
[----:B------:R-:W-:Y:S05]  /*1fe0*/  @!P1 BRA `(.L_x_17) ;  /* 0x0000000000049947 */ /* 0x000fea0003800000 */
[----:B------:R-:W-:Y:S01]  /*1ff0*/  BPT.TRAP 0x1 ;  /* 0x000000040000795c */ /* 0x000fe20000300000 */
.L_x_17:
[----:B-1----:R-:W-:Y:S05]  /*2000*/  @P0 BRA `(.L_x_18) ;  /* 0x0000000000080947 */ /* 0x002fea0003800000 */
[----:B------:R-:W1:Y:S02]  /*2010*/  SYNCS.PHASECHK.TRANS64.TRYWAIT P0, [UR4], R0 ;  /* 0x00000000ff0075a7 */ /* 0x000e640008000144 */
[----:B-1----:R-:W-:Y:S05]  /*2020*/  @!P0 BRA `(.L_x_19) ;  /* 0x000000dc00e08947 */ /* 0x002fea0003800000 */
.L_x_18:
[----:B------:R-:W-:Y:S01]  /*2030*/  UIADD3 UR4, UR20, 0x100, URZ ;  /* 0x0000010014047890 */ /* 0x000fe2000fffe03f */
[----:B------:R-:W-:Y:S01]  /*2040*/  WARPGROUP.ARRIVE ;  /* 0x00000000000079c5 */ /* 0x000fe20000000000 */
[----:B------:R-:W-:Y:S01]  /*2050*/  UIADD3 UR5, UR20, 0x4100, URZ ;  /* 0x0000410014057890 */ /* 0x000fe2000fffe03f */
[----:B------:R2:W-:Y:S01]  /*2060*/  STL [R1+0x6c], RZ ;  /* 0x00006cff01007387 */ /* 0x0005e20000100800 */
[----:B------:R-:W-:Y:S01]  /*2070*/  USHF.R.U32.HI UR4, URZ, 0x4, UR4 ;  /* 0x000000043f047899 */ /* 0x000fe20008011604 */
[----:B01----:R-:W-:Y:S01]  /*2080*/  IMAD.MOV.U32 R0, RZ, RZ, RZ ;  /* 0x000000ffff007224 */ /* 0x003fe200078e00ff */
[----:B------:R-:W-:Y:S01]  /*2090*/  USHF.R.U32.HI UR5, URZ, 0x4, UR5 ;  /* 0x000000043f057899 */ /* 0x000fe20008011605 */
[----:B------:R2:W-:Y:S01]  /*20a0*/  STL [R1+0x68], RZ ;  /* 0x000068ff01007387 */ /* 0x0005e20000100800 */
[----:B------:R-:W-:Y:S01]  /*20b0*/  ULOP3.LUT UR4, UR4, 0x3fff, URZ, 0xc0, !UPT ;  /* 0x00003fff04047892 */ /* 0x000fe2000f8ec03f */
[----:B------:R-:W-:Y:S01]  /*20c0*/  CS2R R2, SRZ ;  /* 0x0000000000027805 */ /* 0x000fe2000001ff00 */
[----:B------:R-:W-:Y:S01]  /*20d0*/  ULOP3.LUT UR5, UR5, 0x3fff, URZ, 0xc0, !UPT ;  /* 0x00003fff05057892 */ /* 0x000fe2000f8ec03f */
[----:B------:R2:W-:Y:S01]  /*20e0*/  STL [R1+0x64], RZ ;  /* 0x000064ff01007387 */ /* 0x0005e20000100800 */
[----:B------:R-:W-:Y:S01]  /*20f0*/  ULOP3.LUT UR4, UR4, 0x10000, URZ, 0xfc, !UPT ;  /* 0x0001000004047892 */ /* 0x000fe2000f8efc3f */
[----:B------:R-:W-:Y:S01]  /*2100*/  CS2R R4, SRZ ;  /* 0x0000000000047805 */ /* 0x000fe2000001ff00 */
[----:B------:R-:W-:Y:S01]  /*2110*/  ULOP3.LUT UR5, UR5, 0x10000, URZ, 0xfc, !UPT ;  /* 0x0001000005057892 */ /* 0x000fe2000f8efc3f */
[----:B------:R2:W-:Y:S01]  /*2120*/  STL [R1+0x60], RZ ;  /* 0x000060ff01007387 */ /* 0x0005e20000100800 */
[----:B------:R-:W-:Y:S01]  /*2130*/  ULEA UR4, UR15, UR4, 0x9 ;  /* 0x000000040f047291 */ /* 0x000fe2000f8e483f */
[----:B------:R-:W-:Y:S01]  /*2140*/  CS2R R6, SRZ ;  /* 0x0000000000067805 */ /* 0x000fe2000001ff00 */
[----:B------:R-:W-:Y:S01]  /*2150*/  ULEA UR5, UR15, UR5, 0xb ;  /* 0x000000050f057291 */ /* 0x000fe2000f8e583f */
[----:B------:R2:W-:Y:S01]  /*2160*/  STL [R1+0x5c], RZ ;  /* 0x00005cff01007387 */ /* 0x0005e20000100800 */
[----:B------:R-:W-:Y:S01]  /*2170*/  UMOV UR9, 0x40000040 ;  /* 0x4000004000097882 */ /* 0x000fe20000000000 */
[----:B------:R-:W-:Y:S01]  /*2180*/  UMOV UR11, 0x40000040 ;  /* 0x40000040000b7882 */ /* 0x000fe20000000000 */
[----:B------:R-:W-:Y:S01]  /*2190*/  CS2R R8, SRZ ;  /* 0x0000000000087805 */ /* 0x000fe2000001ff00 */
[----:B------:R-:W-:Y:S01]  /*21a0*/  UMOV UR8, UR4 ;  /* 0x0000000400087c82 */ /* 0x000fe20008000000 */
[----:B------:R2:W-:Y:S01]  /*21b0*/  STL [R1+0x58], RZ ;  /* 0x000058ff01007387 */ /* 0x0005e20000100800 */
[----:B------:R-:W-:Y:S01]  /*21c0*/  UMOV UR10, UR5 ;  /* 0x00000005000a7c82 */ /* 0x000fe20008000000 */
[----:B------:R-:W-:Y:S01]  /*21d0*/  CS2R R10, SRZ ;  /* 0x00000000000a7805 */ /* 0x000fe2000001ff00 */
[----:B------:R-:W-:Y:S01]  /*21e0*/  QGMMA.64x256x32.F32.E5M2.E5M2 R24, gdesc[UR8], RZ, !UPT ;  /* 0x03e00000081879f3 */ /* 0x000fe2000c7038ff */
[----:B------:R-:W-:Y:S01]  /*21f0*/  UIADD3 UR8, UR4, 0x2, URZ ;  /* 0x0000000204087890 */ /* 0x000fe2000fffe03f */
[----:B------:R2:W-:Y:S01]  /*2200*/  STL [R1+0x54], RZ ;  /* 0x000054ff01007387 */ /* 0x0005e20000100800 */
[----:B------:R-:W-:Y:S01]  /*2210*/  UIADD3 UR10, UR5, 0x2, URZ ;  /* 0x00000002050a7890 */ /* 0x000fe2000fffe03f */
[----:B------:R-:W-:Y:S01]  /*2220*/  CS2R R12, SRZ ;  /* 0x00000000000c7805 */ /* 0x000fe2000001ff00 */
[----:B------:R-:W-:Y:S01]  /*2230*/  UMOV UR9, 0x40000040 ;  /* 0x4000004000097882 */ /* 0x000fe20000000000 */
[----:B------:R-:W-:Y:S01]  /*2240*/  UMOV UR11, 0x40000040 ;  /* 0x40000040000b7882 */ /* 0x000fe20000000000 */
        /* <DEDUP_REMOVED lines=57> */
[----:B------:R-:W-:Y:S01]  /*25e0*/  CS2R R226, SRZ ;  /* 0x0000000000e27805 */ /* 0x000fe2000001ff00 */
[----:B------:R-:W-:-:S02]  /*25f0*/  IMAD.MOV.U32 R228, RZ, RZ, RZ ;  /* 0x000000ffffe47224 */ /* 0x000fc400078e00ff */
[----:B------:R2:W-:Y:S04]  /*2600*/  STL [R1+0x14], RZ ;  /* 0x000014ff01007387 */ /* 0x0005e80000100800 */
[----:B------:R2:W-:Y:S04]  /*2610*/  STL [R1+0x10], RZ ;  /* 0x000010ff01007387 */ /* 0x0005e80000100800 */
[----:B------:R2:W-:Y:S04]  /*2620*/  STL [R1+0xc], RZ ;  /* 0x00000cff01007387 */ /* 0x0005e80000100800 */
[----:B------:R2:W-:Y:S04]  /*2630*/  STL [R1+0x8], RZ ;  /* 0x000008ff01007387 */ /* 0x0005e80000100800 */
[----:B------:R2:W-:Y:S04]  /*2640*/  STL [R1+0x4], RZ ;  /* 0x000004ff01007387 */ /* 0x0005e80000100800 */
[----:B------:R2:W-:Y:S01]  /*2650*/  STL [R1], RZ ;  /* 0x000000ff01007387 */ /* 0x0005e20000100800 */
[----:B------:R-:W-:Y:S01]  /*2660*/  QGMMA.64x256x32.F32.E5M2.E5M2 R24, gdesc[UR8], R24 ;  /* 0x03e00000081879f3 */ /* 0x000fe20008703818 */
[----:B------:R-:W-:-:S02]  /*2670*/  UIADD3 UR8, UR4, 0x4, URZ ;  /* 0x0000000404087890 */ /* 0x000fc4000fffe03f */
[----:B------:R-:W-:Y:S01]  /*2680*/  UIADD3 UR10, UR5, 0x4, URZ ;  /* 0x00000004050a7890 */ /* 0x000fe2000fffe03f */
[----:B------:R-:W-:Y:S01]  /*2690*/  UMOV UR9, 0x40000040 ;  /* 0x4000004000097882 */ /* 0x000fe20000000000 */
[----:B------:R-:W-:-:S15]  /*26a0*/  UMOV UR11, 0x40000040 ;  /* 0x40000040000b7882 */ /* 0x000fde0000000000 */
[----:B------:R-:W-:-:S08]  /*26b0*/  NOP ;  /* 0x0000000000007918 */ /* 0x000fd00000000000 */
[----:B------:R-:W-:Y:S01]  /*26c0*/  QGMMA.64x256x32.F32.E5M2.E5M2 R24, gdesc[UR8], R24 ;  /* 0x03e00000081879f3 */ /* 0x000fe20008703818 */
[----:B------:R-:W-:Y:S02]  /*26d0*/  UIADD3 UR10, UR5, 0x6, URZ ;  /* 0x00000006050a7890 */ /* 0x000fe4000fffe03f */
[----:B------:R-:W-:Y:S01]  /*26e0*/  UIADD3 UR8, UR4, 0x6, URZ ;  /* 0x0000000604087890 */ /* 0x000fe2000fffe03f */
[----:B------:R-:W-:Y:S01]  /*26f0*/  ULDC UR5, c[0x0][0x50c] ;  /* 0x0001430000057ab9 */ /* 0x000fe20000000800 */
[----:B------:R-:W-:Y:S01]  /*2700*/  UMOV UR9, 0x40000040 ;  /* 0x4000004000097882 */ /* 0x000fe20000000000 */
[----:B------:R-:W-:Y:S01]  /*2710*/  UISETP.NE.AND UP0, UPT, UR5, 0x4, UPT ;  /* 0x000000040500788c */ /* 0x000fe2000bf05270 */
[----:B------:R-:W-:Y:S01]  /*2720*/  UMOV UR11, 0x40000040 ;  /* 0x40000040000b7882 */ /* 0x000fe20000000000 */
[----:B------:R-:W-:Y:S02]  /*2730*/  UMOV UR4, 0x4 ;  /* 0x0000000400047882 */ /* 0x000fe40000000000 */
[----:B------:R-:W-:-:S06]  /*2740*/  USEL UR5, URZ, 0x1, UP0 ;  /* 0x000000013f057887 */ /* 0x000fcc0008000000 */
[----:B------:R-:W-:-:S12]  /*2750*/  ISETP.NE.AND P0, PT, RZ, UR5, PT ;  /* 0x00000005ff007c0c */ /* 0x000fd8000bf05270 */
[----:B------:R-:W-:Y:S01]  /*2760*/  QGMMA.64x256x32.F32.E5M2.E5M2 R24, gdesc[UR8], R24, gsb0 ;  /* 0x03e00000081879f3 */ /* 0x000fe20008003818 */
[----:B--2---:R-:W-:Y:S05]  /*2770*/  @!P0 BRA `(.L_x_20) ;  /* 0x0000000800808947 */ /* 0x004fea0003800000 */
[----:B------:R-:W-:Y:S02]  /*2780*/  WARPGROUP.DEPBAR.LE gsb0, 0x0 ;  /* 0x00008000000079c5 */ /* 0x000fe40000010000 */
[----:B------:R-:W-:-:S01]  /*2790*/  FADD R227, RZ, R25 ;  /* 0x00000019ffe37221 */ /* 0x000fc20000000000 */
[----:B------:R-:W-:Y:S01]  /*27a0*/  FADD R228, RZ, R24 ;  /* 0x00000018ffe47221 */ /* 0x000fe20000000000 */
[----:B------:R-:W-:-:S01]  /*27b0*/  FADD R226, RZ, R26 ;  /* 0x0000001affe27221 */ /* 0x000fc20000000000 */
[----:B------:R-:W-:Y:S01]  /*27c0*/  FADD R225, RZ, R27 ;  /* 0x0000001bffe17221 */ /* 0x000fe20000000000 */
[----:B------:R-:W-:-:S01]  /*27d0*/  FADD R224, RZ, R28 ;  /* 0x0000001cffe07221 */ /* 0x000fc20000000000 */
[----:B------:R0:W-:Y:S01]  /*27e0*/  STL [R1+0x98], R227 ;  /* 0x000098e301007387 */ /* 0x0001e20000100800 */
[----:B------:R-:W-:-:S01]  /*27f0*/  FADD R223, RZ, R29 ;  /* 0x0000001dffdf7221 */ /* 0x000fc20000000000 */
[----:B------:R-:W-:Y:S01]  /*2800*/  FADD R222, RZ, R30 ;  /* 0x0000001effde7221 */ /* 0x000fe20000000000 */
[----:B------:R-:W-:-:S01]  /*2810*/  FADD R221, RZ, R31 ;  /* 0x0000001fffdd7221 */ /* 0x000fc20000000000 */
[----:B------:R-:W-:Y:S01]  /*2820*/  FADD R220, RZ, R32 ;  /* 0x00000020ffdc7221 */ /* 0x000fe20000000000 */
[----:B------:R-:W-:-:S01]  /*2830*/  FADD R219, RZ, R33 ;  /* 0x00000021ffdb7221 */ /* 0x000fc20000000000 */
[----:B------:R-:W-:Y:S01]  /*2840*/  FADD R218, RZ, R34 ;  /* 0x00000022ffda7221 */ /* 0x000fe20000000000 */
[----:B------:R-:W-:-:S01]  /*2850*/  FADD R217, RZ, R35 ;  /* 0x00000023ffd97221 */ /* 0x000fc20000000000 */
[----:B------:R-:W-:Y:S01]  /*2860*/  FADD R216, RZ, R36 ;  /* 0x00000024ffd87221 */ /* 0x000fe20000000000 */
[----:B------:R-:W-:-:S01]  /*2870*/  FADD R215, RZ, R37 ;  /* 0x00000025ffd77221 */ /* 0x000fc20000000000 */
[----:B0-----:R-:W-:Y:S01]  /*2880*/  FADD R227, RZ, R124 ;  /* 0x0000007cffe37221 */ /* 0x001fe20000000000 */
[----:B------:R-:W-:-:S01]  /*2890*/  FADD R214, RZ, R38 ;  /* 0x00000026ffd67221 */ /* 0x000fc20000000000 */
[----:B------:R-:W-:Y:S01]  /*28a0*/  FADD R213, RZ, R39 ;  /* 0x00000027ffd57221 */ /* 0x000fe20000000000 */
[----:B------:R-:W-:-:S01]  /*28b0*/  FADD R212, RZ, R40 ;  /* 0x00000028ffd47221 */ /* 0x000fc20000000000 */
[----:B------:R-:W-:Y:S01]  /*28c0*/  FADD R211, RZ, R41 ;  /* 0x00000029ffd37221 */ /* 0x000fe20000000000 */
[----:B------:R0:W-:Y:S01]  /*28d0*/  STL [R1], R227 ;  /* 0x000000e301007387 */ /* 0x0001e20000100800 */
        /* <DEDUP_REMOVED lines=94> */
[----:B0-----:R-:W-:-:S05]  /*2ec0*/  FADD R227, RZ, R131 ;  /* 0x00000083ffe37221 */ /* 0x001fca0000000000 */
[----:B------:R0:W-:Y:S02]  /*2ed0*/  STL [R1+0x1c], R227 ;  /* 0x00001ce301007387 */ /* 0x0001e40000100800 */
        /* <DEDUP_REMOVED lines=39> */
[----:B------:R0:W-:Y:S04]  /*3150*/  STL [R1+0x6c], R227 ;  /* 0x00006ce301007387 */ /* 0x0001e80000100800 */
[----:B0-----:R0:W5:Y:S01]  /*3160*/  LDL.LU R227, [R1+0x98] ;  /* 0x0000980001e37983 */ /* 0x0011620000300800 */
[----:B------:R-:W-:-:S05]  /*3170*/  UMOV UR4, URZ ;  /* 0x0000003f00047c82 */ /* 0x000fca0008000000 */
.L_x_20:
[----:B------:R-:W-:Y:S01]  /*3180*/  UIADD3 UR30, UR15, 0x1, URZ ;  /* 0x000000010f1e7890 */ /* 0x000fe2000fffe03f */
[----:B------:R-:W-:-:S03]  /*3190*/  UMOV UR6, 0x1 ;  /* 0x0000000100067882 */ /* 0x000fc60000000000 */
[----:B------:R-:W-:-:S04]  /*31a0*/  UISETP.NE.AND UP0, UPT, UR30, 0x2, UPT ;  /* 0x000000021e00788c */ /* 0x000fc8000bf05270 */
[----:B------:R-:W-:Y:S02]  /*31b0*/  USEL UR31, URZ, 0x1, UP0 ;  /* 0x000000013f1f7887 */ /* 0x000fe40008000000 */
[----:B------:R-:W-:Y:S02]  /*31c0*/  USEL UR30, UR30, URZ, UP0 ;  /* 0x0000003f1e1e7287 */ /* 0x000fe40008000000 */
[----:B------:R-:W-:-:S12]  /*31d0*/  ULOP3.LUT UR31, UR23, UR31, URZ, 0x3c, !UPT ;  /* 0x0000001f171f7292 */ /* 0x000fd8000f8e3c3f */
.L_x_15:
[----:B------:R-:W-:-:S06]  /*31e0*/  UISETP.GE.AND UP0, UPT, UR12, 0x1, UPT ;  /* 0x000000010c00788c */ /* 0x000fcc000bf06270 */
[----:B------:R-:W-:-:S13]  /*31f0*/  PLOP3.LUT P0, PT, PT, PT, UP0, 0x80, 0x0 ;  /* 0x000000000000781c */ /* 0x000fda0003f0f008 */
[----:B------:R-:W-:Y:S05]  /*3200*/  @!P0 BRA `(.L_x_21) ;  /* 0x0000001000bc8947 */ /* 0x000fea0003800000 */
[----:B------:R-:W-:Y:S01]  /*3210*/  UMOV UR32, UR12 ;  /* 0x0000000c00207c82 */ /* 0x000fe20008000000 */
[----:B------:R-:W-:Y:S01]  /*3220*/  UMOV UR33, UR15 ;  /* 0x0000000f00217c82 */ /* 0x000fe20008000000 */
[----:B------:R-:W-:-:S05]  /*3230*/  ULDC UR34, c[0x0][0x50c] ;  /* 0x0001430000227ab9 */ /* 0x000fca0000000800 */
.L_x_29:
[----:B------:R-:W-:-:S06]  /*3240*/  UISETP.NE.AND UP0, UPT, UR28, 0x3, UPT ;  /* 0x000000031c00788c */ /* 0x000fcc000bf05270 */
[----:B------:R-:W-:-:S13]  /*3250*/  PLOP3.LUT P1, PT, PT, PT, UP0, 0x80, 0x0 ;  /* 0x000000000000781c */ /* 0x000fda0003f2f008 */
[----:B-1---5:R-:W-:Y:S05]  /*3260*/  @!P1 BRA `(.L_x_22) ;  /* 0x0000000000049947 */ /* 0x022fea0003800000 */
[----:B------:R-:W-:Y:S01]  /*3270*/  BPT.TRAP 0x1 ;  /* 0x000000040000795c */ /* 0x000fe20000300000 */
.L_x_22:
[----:B------:R-:W-:Y:S01]  /*3280*/  ULEA UR8, UR30, UR20, 0x3 ;  /* 0x000000141e087291 */ /* 0x000fe2000f8e183f */
[----:B------:R-:W-:-:S05]  /*3290*/  IMAD.U32 R229, RZ, RZ, UR31 ;  /* 0x0000001fffe57e24 */ /* 0x000fca000f8e00ff */
[----:B------:R-:W-:-:S04]  /*32a0*/  SHF.L.U32 R229, R229, 0x1f, RZ ;  /* 0x0000001fe5e57819 */ /* 0x000fc800000006ff */
[----:B------:R1:W2:Y:S01]  /*32b0*/  SYNCS.PHASECHK.TRANS64.TRYWAIT P0, [UR8], R229 ;  /* 0x000000e5ff0075a7 */ /* 0x0002a20008000148 */
[----:B------:R-:W-:Y:S05]  /*32c0*/  @!P1 BRA `(.L_x_23) ;  /* 0x0000000000049947 */ /* 0x000fea0003800000 */
[----:B------:R-:W-:Y:S01]  /*32d0*/  BPT.TRAP 0x1 ;  /* 0x000000040000795c */ /* 0x000fe20000300000 */
.L_x_23:
[----:B--2---:R-:W-:Y:S05]  /*32e0*/  @P0 BRA `(.L_x_24) ;  /* 0x0000000000080947 */ /* 0x004fea0003800000 */
[----:B------:R-:W2:Y:S02]  /*32f0*/  SYNCS.PHASECHK.TRANS64.TRYWAIT P0, [UR8], R229 ;  /* 0x000000e5ff0075a7 */ /* 0x000ea40008000148 */
[----:B--2---:R-:W-:Y:S05]  /*3300*/  @!P0 BRA `(.L_x_25) ;  /* 0x000000cc00408947 */ /* 0x004fea0003800000 */
.L_x_24:
[----:B------:R-:W-:Y:S01]  /*3310*/  UIADD3 UR8, UR20, 0x100, URZ ;  /* 0x0000010014087890 */ /* 0x000fe2000fffe03f */
[----:B------:R-:W-:Y:S01]  /*3320*/  WARPGROUP.ARRIVE ;  /* 0x00000000000079c5 */ /* 0x000fe20000000000 */
[----:B------:R-:W-:Y:S02]  /*3330*/  UIADD3 UR9, UR20, 0x4100, URZ ;  /* 0x0000410014097890 */ /* 0x000fe4000fffe03f */
[----:B------:R-:W-:Y:S02]  /*3340*/  UISETP.NE.AND UP0, UPT, UR5, URZ, UPT ;  /* 0x0000003f0500728c */ /* 0x000fe4000bf05270 */
[----:B------:R-:W-:Y:S02]  /*3350*/  USHF.R.U32.HI UR8, URZ, 0x4, UR8 ;  /* 0x000000043f087899 */ /* 0x000fe40008011608 */
[----:B------:R-:W-:Y:S02]  /*3360*/  USHF.R.U32.HI UR9, URZ, 0x4, UR9 ;  /* 0x000000043f097899 */ /* 0x000fe40008011609 */
[----:B------:R-:W-:-:S02]  /*3370*/  USEL UR6, UR6, URZ, !UP0 ;  /* 0x0000003f06067287 */ /* 0x000fc4000c000000 */
[----:B------:R-:W-:Y:S02]  /*3380*/  ULOP3.LUT UR8, UR8, 0x3fff, URZ, 0xc0, !UPT ;  /* 0x00003fff08087892 */ /* 0x000fe4000f8ec03f */
[----:B------:R-:W-:Y:S02]  /*3390*/  ULOP3.LUT UR9, UR9, 0x3fff, URZ, 0xc0, !UPT ;  /* 0x00003fff09097892 */ /* 0x000fe4000f8ec03f */
[----:B------:R-:W-:Y:S02]  /*33a0*/  UISETP.NE.U32.AND UP0, UPT, UR6, URZ, UPT ;  /* 0x0000003f0600728c */ /* 0x000fe4000bf05070 */
[----:B------:R-:W-:Y:S02]  /*33b0*/  ULOP3.LUT UR5, UR8, 0x10000, URZ, 0xfc, !UPT ;  /* 0x0001000008057892 */ /* 0x000fe4000f8efc3f */
[----:B------:R-:W-:Y:S02]  /*33c0*/  ULOP3.LUT UR6, UR9, 0x10000, URZ, 0xfc, !UPT ;  /* 0x0001000009067892 */ /* 0x000fe4000f8efc3f */
[----:B------:R-:W-:-:S02]  /*33d0*/  ULEA UR5, UR30, UR5, 0x9 ;  /* 0x000000051e057291 */ /* 0x000fc4000f8e483f */
[----:B------:R-:W-:Y:S01]  /*33e0*/  ULEA UR6, UR30, UR6, 0xb ;  /* 0x000000061e067291 */ /* 0x000fe2000f8e583f */
[----:B------:R-:W-:Y:S01]  /*33f0*/  UMOV UR9, 0x40000040 ;  /* 0x4000004000097882 */ /* 0x000fe20000000000 */
[----:B------:R-:W-:Y:S01]  /*3400*/  UMOV UR11, 0x40000040 ;  /* 0x40000040000b7882 */ /* 0x000fe20000000000 */
[----:B------:R-:W-:Y:S02]  /*3410*/  UIADD3 UR4, UR4, 0x4, URZ ;  /* 0x0000000404047890 */ /* 0x000fe4000fffe03f */
[----:B------:R-:W-:Y:S02]  /*3420*/  UMOV UR8, UR5 ;  /* 0x0000000500087c82 */ /* 0x000fe40008000000 */
[----:B------:R-:W-:Y:S02]  /*3430*/  UMOV UR10, UR6 ;  /* 0x00000006000a7c82 */ /* 0x000fe40008000000 */
[----:B------:R-:W-:Y:S01]  /*3440*/  QGMMA.64x256x32.F32.E5M2.E5M2 R24, gdesc[UR8], R24, UP0 ;  /* 0x03e00000081879f3 */ /* 0x000fe2000bf03818 */
[----:B------:R-:W-:-:S02]  /*3450*/  UIADD3 UR8, UR5, 0x2, URZ ;  /* 0x0000000205087890 */ /* 0x000fc4000fffe03f */
[----:B------:R-:W-:Y:S01]  /*3460*/  UIADD3 UR10, UR6, 0x2, URZ ;  /* 0x00000002060a7890 */ /* 0x000fe2000fffe03f */
[----:B------:R-:W-:Y:S01]  /*3470*/  UMOV UR9, 0x40000040 ;  /* 0x4000004000097882 */ /* 0x000fe20000000000 */
[----:B------:R-:W-:Y:S01]  /*3480*/  UMOV UR11, 0x40000040 ;  /* 0x40000040000b7882 */ /* 0x000fe20000000000 */
[----:B------:R-:W-:-:S15]  /*3490*/  UISETP.NE.AND UP0, UPT, UR4, UR34, UPT ;  /* 0x000000220400728c */ /* 0x000fde000bf05270 */
[----:B------:R-:W-:-:S07]  /*34a0*/  NOP ;  /* 0x0000000000007918 */ /* 0x000fce0000000000 */
[----:B------:R-:W-:Y:S01]  /*34b0*/  QGMMA.64x256x32.F32.E5M2.E5M2 R24, gdesc[UR8], R24 ;  /* 0x03e00000081879f3 */ /* 0x000fe20008703818 */
[----:B------:R-:W-:Y:S02]  /*34c0*/  UIADD3 UR8, UR5, 0x4, URZ ;  /* 0x0000000405087890 */ /* 0x000fe4000fffe03f */
[----:B------:R-:W-:Y:S01]  /*34d0*/  UIADD3 UR10, UR6, 0x4, URZ ;  /* 0x00000004060a7890 */ /* 0x000fe2000fffe03f */
[----:B------:R-:W-:Y:S01]  /*34e0*/  UMOV UR9, 0x40000040 ;  /* 0x4000004000097882 */ /* 0x000fe20000000000 */
[----:B------:R-:W-:-:S15]  /*34f0*/  UMOV UR11, 0x40000040 ;  /* 0x40000040000b7882 */ /* 0x000fde0000000000 */
[----:B------:R-:W-:-:S08]  /*3500*/  NOP ;  /* 0x0000000000007918 */ /* 0x000fd00000000000 */
[----:B------:R-:W-:Y:S01]  /*3510*/  QGMMA.64x256x32.F32.E5M2.E5M2 R24, gdesc[UR8], R24 ;  /* 0x03e00000081879f3 */ /* 0x000fe20008703818 */
[----:B------:R-:W-:Y:S02]  /*3520*/  UIADD3 UR8, UR5, 0x6, URZ ;  /* 0x0000000605087890 */ /* 0x000fe4000fffe03f */
[----:B------:R-:W-:Y:S01]  /*3530*/  UIADD3 UR10, UR6, 0x6, URZ ;  /* 0x00000006060a7890 */ /* 0x000fe2000fffe03f */
[----:B------:R-:W-:Y:S01]  /*3540*/  UMOV UR9, 0x40000040 ;  /* 0x4000004000097882 */ /* 0x000fe20000000000 */
[----:B------:R-:W-:Y:S01]  /*3550*/  UMOV UR11, 0x40000040 ;  /* 0x40000040000b7882 */ /* 0x000fe20000000000 */
[----:B------:R-:W-:-:S06]  /*3560*/  USEL UR5, URZ, 0x1, UP0 ;  /* 0x000000013f057887 */ /* 0x000fcc0008000000 */
[----:B------:R-:W-:-:S15]  /*3570*/  ISETP.NE.AND P0, PT, RZ, UR5, PT ;  /* 0x00000005ff007c0c */ /* 0x000fde000bf05270 */
[----:B------:R-:W-:-:S01]  /*3580*/  NOP ;  /* 0x0000000000007918 */ /* 0x000fc20000000000 */
[----:B------:R-:W-:Y:S03]  /*3590*/  QGMMA.64x256x32.F32.E5M2.E5M2 R24, gdesc[UR8], R24, gsb0 ;  /* 0x03e00000081879f3 */ /* 0x000fe60008003818 */
[----:B------:R-:W-:Y:S02]  /*35a0*/  WARPGROUP.DEPBAR.LE gsb0, 0x1 ;  /* 0x00008000000079c5 */ /* 0x000fe40000010100 */
[----:B------:R-:W-:Y:S05]  /*35b0*/  @!P0 BRA `(.L_x_26) ;  /* 0x0000000c00708947 */ /* 0x000fea0003800000 */
[----:B------:R-:W-:Y:S02]  /*35c0*/  WARPGROUP.DEPBAR.LE gsb0, 0x0 ;  /* 0x00008000000079c5 */ /* 0x000fe40000010000 */
[----:B-----5:R-:W-:-:S01]  /*35d0*/  FADD R227, R25, R227 ;  /* 0x000000e319e37221 */ /* 0x020fc20000000000 */
[----:B------:R-:W-:Y:S01]  /*35e0*/  FADD R226, R26, R226 ;  /* 0x000000e21ae27221 */ /* 0x000fe20000000000 */
[----:B------:R-:W-:-:S01]  /*35f0*/  FADD R225, R27, R225 ;  /* 0x000000e11be17221 */ /* 0x000fc20000000000 */
[----:B------:R-:W-:Y:S01]  /*3600*/  FADD R224, R28, R224 ;  /* 0x000000e01ce07221 */ /* 0x000fe20000000000 */
[----:B------:R-:W-:-:S01]  /*3610*/  FADD R223, R29, R223 ;  /* 0x000000df1ddf7221 */ /* 0x000fc20000000000 */
[----:B------:R2:W-:Y:S01]  /*3620*/  STL [R1+0x98], R227 ;  /* 0x000098e301007387 */ /* 0x0005e20000100800 */
[----:B------:R-:W-:-:S01]  /*3630*/  FADD R222, R30, R222 ;  /* 0x000000de1ede7221 */ /* 0x000fc20000000000 */
[----:B------:R-:W-:Y:S01]  /*3640*/  FADD R221, R31, R221 ;  /* 0x000000dd1fdd7221 */ /* 0x000fe20000000000 */
[----:B------:R-:W-:-:S01]  /*3650*/  FADD R220, R32, R220 ;  /* 0x000000dc20dc7221 */ /* 0x000fc20000000000 */
[----:B------:R-:W-:Y:S01]  /*3660*/  FADD R219, R33, R219 ;  /* 0x000000db21db7221 */ /* 0x000fe20000000000 */
[----:B------:R-:W-:-:S01]  /*3670*/  FADD R218, R34, R218 ;  /* 0x000000da22da7221 */ /* 0x000fc20000000000 */
[----:B------:R-:W-:Y:S01]  /*3680*/  FADD R217, R35, R217 ;  /* 0x000000d923d97221 */ /* 0x000fe20000000000 */
[----:B------:R-:W-:-:S01]  /*3690*/  FADD R216, R36, R216 ;  /* 0x000000d824d87221 */ /* 0x000fc20000000000 */
[----:B------:R-:W-:Y:S01]  /*36a0*/  FADD R215, R37, R215 ;  /* 0x000000d725d77221 */ /* 0x000fe20000000000 */
[----:B------:R-:W-:-:S01]  /*36b0*/  FADD R214, R38, R214 ;  /* 0x000000d626d67221 */ /* 0x000fc20000000000 */
[----:B--2---:R-:W2:Y:S01]  /*36c0*/  LDL.LU R227, [R1+0x28] ;  /* 0x0000280001e37983 */ /* 0x004ea20000300800 */
[----:B------:R-:W-:-:S01]  /*36d0*/  FADD R213, R39, R213 ;  /* 0x000000d527d57221 */ /* 0x000fc20000000000 */
[----:B------:R-:W-:Y:S01]  /*36e0*/  FADD R212, R40, R212 ;  /* 0x000000d428d47221 */ /* 0x000fe20000000000 */
[----:B------:R-:W-:-:S01]  /*36f0*/  FADD R211, R41, R211 ;  /* 0x000000d329d37221 */ /* 0x000fc20000000000 */
[----:B------:R3:W-:Y:S01]  /*3700*/  STL [R1+0x9c], R226 ;  /* 0x00009ce201007387 */ /* 0x0007e20000100800 */
[----:B------:R-:W-:-:S03]  /*3710*/  FADD R228, R24, R228 ;  /* 0x000000e418e47221 */ /* 0x000fc60000000000 */
[----:B---3--:R-:W3:Y:S04]  /*3720*/  LDL.LU R226, [R1+0x24] ;  /* 0x0000240001e27983 */ /* 0x008ee80000300800 */
[----:B------:R4:W-:Y:S04]  /*3730*/  STL [R1+0xa0], R225 ;  /* 0x0000a0e101007387 */ /* 0x0009e80000100800 */
[----:B----4-:R-:W4:Y:S04]  /*3740*/  LDL.LU R225, [R1+0x20] ;  /* 0x0000200001e17983 */ /* 0x010f280000300800 */
[----:B------:R0:W-:Y:S04]  /*3750*/  STL [R1+0xa4], R224 ;  /* 0x0000a4e001007387 */ /* 0x0001e80000100800 */
[----:B0-----:R-:W4:Y:S04]  /*3760*/  LDL.LU R224, [R1+0x1c] ;  /* 0x00001c0001e07983 */ /* 0x001f280000300800 */
        /* <DEDUP_REMOVED lines=13> */
[----:B0-----:R-:W4:Y:S04]  /*3840*/  LDL.LU R217, [R1] ;  /* 0x0000000001d97983 */ /* 0x001f280000300800 */
[----:B------:R-:W-:Y:S04]  /*3850*/  STL [R1+0xc4], R216 ;  /* 0x0000c4d801007387 */ /* 0x000fe80000100800 */
[----:B------:R-:W-:Y:S04]  /*3860*/  STL [R1+0xc8], R215 ;  /* 0x0000c8d701007387 */ /* 0x000fe80000100800 */
[----:B------:R-:W-:Y:S04]  /*3870*/  STL [R1+0xcc], R214 ;  /* 0x0000ccd601007387 */ /* 0x000fe80000100800 */
[----:B------:R-:W-:Y:S04]  /*3880*/  STL [R1+0xd0], R213 ;  /* 0x0000d0d501007387 */ /* 0x000fe80000100800 */
[----:B------:R-:W-:Y:S04]  /*3890*/  STL [R1+0xd4], R212 ;  /* 0x0000d4d401007387 */ /* 0x000fe80000100800 */
[----:B------:R0:W-:Y:S01]  /*38a0*/  STL [R1+0xd8], R211 ;  /* 0x0000d8d301007387 */ /* 0x0001e20000100800 */
[----:B--2---:R-:W-:-:S01]  /*38b0*/  FADD R227, R134, R227 ;  /* 0x000000e386e37221 */ /* 0x004fc20000000000 */
[----:B---3--:R-:W-:Y:S01]  /*38c0*/  FADD R226, R133, R226 ;  /* 0x000000e285e27221 */ /* 0x008fe20000000000 */
[----:B----4-:R-:W-:-:S01]  /*38d0*/  FADD R225, R132, R225 ;  /* 0x000000e184e17221 */ /* 0x010fc20000000000 */
[----:B------:R-:W-:Y:S01]  /*38e0*/  FADD R224, R131, R224 ;  /* 0x000000e083e07221 */ /* 0x000fe20000000000 */
[----:B------:R-:W-:-:S01]  /*38f0*/  FADD R223, R130, R223 ;  /* 0x000000df82df7221 */ /* 0x000fc20000000000 */
[----:B------:R-:W-:Y:S01]  /*3900*/  FADD R222, R129, R222 ;  /* 0x000000de81de7221 */ /* 0x000fe20000000000 */
[----:B------:R-:W-:-:S01]  /*3910*/  FADD R221, R128, R221 ;  /* 0x000000dd80dd7221 */ /* 0x000fc20000000000 */
[----:B------:R-:W-:Y:S01]  /*3920*/  FADD R220, R127, R220 ;  /* 0x000000dc7fdc7221 */ /* 0x000fe20000000000 */
[----:B------:R-:W-:-:S01]  /*3930*/  FADD R219, R126, R219 ;  /* 0x000000db7edb7221 */ /* 0x000fc20000000000 */
[----:B------:R-:W-:Y:S01]  /*3940*/  FADD R218, R125, R218 ;  /* 0x000000da7dda7221 */ /* 0x000fe20000000000 */
[----:B------:R-:W-:-:S05]  /*3950*/  FADD R217, R124, R217 ;  /* 0x000000d97cd97221 */ /* 0x000fca0000000000 */
[----:B------:R2:W-:Y:S04]  /*3960*/  STL [R1], R217 ;  /* 0x000000d901007387 */ /* 0x0005e80000100800 */
[----:B------:R3:W-:Y:S04]  /*3970*/  STL [R1+0x4], R218 ;  /* 0x000004da01007387 */ /* 0x0007e80000100800 */
[----:B------:R4:W-:Y:S04]  /*3980*/  STL [R1+0x8], R219 ;  /* 0x000008db01007387 */ /* 0x0009e80000100800 */
[----:B------:R1:W-:Y:S04]  /*3990*/  STL [R1+0xc], R220 ;  /* 0x00000cdc01007387 */ /* 0x0003e80000100800 */
[----:B------:R1:W-:Y:S04]  /*39a0*/  STL [R1+0x10], R221 ;  /* 0x000010dd01007387 */ /* 0x0003e80000100800 */
[----:B------:R1:W-:Y:S04]  /*39b0*/  STL [R1+0x14], R222 ;  /* 0x000014de01007387 */ /* 0x0003e80000100800 */
[----:B------:R1:W-:Y:S04]  /*39c0*/  STL [R1+0x18], R223 ;  /* 0x000018df01007387 */ /* 0x0003e80000100800 */
[----:B------:R1:W-:Y:S04]  /*39d0*/  STL [R1+0x1c], R224 ;  /* 0x00001ce001007387 */ /* 0x0003e80000100800 */
[----:B0-----:R-:W4:Y:S04]  /*39e0*/  LDL.LU R211, [R1+0x2c] ;  /* 0x00002c0001d37983 */ /* 0x001f280000300800 */
[----:B------:R0:W-:Y:S04]  /*39f0*/  STL [R1+0x20], R225 ;  /* 0x000020e101007387 */ /* 0x0001e80000100800 */
[----:B------:R-:W4:Y:S04]  /*3a00*/  LDL.LU R212, [R1+0x30] ;  /* 0x0000300001d47983 */ /* 0x000f280000300800 */
[----:B------:R0:W-:Y:S04]  /*3a10*/  STL [R1+0x24], R226 ;  /* 0x000024e201007387 */ /* 0x0001e80000100800 */
[----:B------:R-:W4:Y:S04]  /*3a20*/  LDL.LU R213, [R1+0x34] ;  /* 0x0000340001d57983 */ /* 0x000f280000300800 */
[----:B------:R0:W-:Y:S04]  /*3a30*/  STL [R1+0x28], R227 ;  /* 0x000028e301007387 */ /* 0x0001e80000100800 */
[----:B------:R-:W4:Y:S04]  /*3a40*/  LDL.LU R214, [R1+0x38] ;  /* 0x0000380001d67983 */ /* 0x000f280000300800 */
[----:B------:R-:W4:Y:S04]  /*3a50*/  LDL.LU R215, [R1+0x3c] ;  /* 0x00003c0001d77983 */ /* 0x000f280000300800 */
[----:B------:R-:W4:Y:S04]  /*3a60*/  LDL.LU R216, [R1+0x40] ;  /* 0x0000400001d87983 */ /* 0x000f280000300800 */
[----:B--2---:R-:W2:Y:S04]  /*3a70*/  LDL.LU R217, [R1+0x44] ;  /* 0x0000440001d97983 */ /* 0x004ea80000300800 */
[----:B---3--:R-:W3:Y:S04]  /*3a80*/  LDL.LU R218, [R1+0x48] ;  /* 0x0000480001da7983 */ /* 0x008ee80000300800 */
[----:B----4-:R-:W4:Y:S04]  /*3a90*/  LDL.LU R219, [R1+0x4c] ;  /* 0x00004c0001db7983 */ /* 0x010f280000300800 */
[----:B-1----:R-:W4:Y:S04]  /*3aa0*/  LDL.LU R220, [R1+0x50] ;  /* 0x0000500001dc7983 */ /* 0x002f280000300800 */
[----:B------:R-:W4:Y:S04]  /*3ab0*/  LDL.LU R221, [R1+0x54] ;  /* 0x0000540001dd7983 */ /* 0x000f280000300800 */
[----:B------:R-:W4:Y:S04]  /*3ac0*/  LDL.LU R222, [R1+0x58] ;  /* 0x0000580001de7983 */ /* 0x000f280000300800 */
[----:B------:R-:W4:Y:S04]  /*3ad0*/  LDL.LU R223, [R1+0x5c] ;  /* 0x00005c0001df7983 */ /* 0x000f280000300800 */
[----:B------:R-:W4:Y:S04]  /*3ae0*/  LDL.LU R224, [R1+0x60] ;  /* 0x0000600001e07983 */ /* 0x000f280000300800 */
[----:B0-----:R-:W4:Y:S04]  /*3af0*/  LDL.LU R225, [R1+0x64] ;  /* 0x0000640001e17983 */ /* 0x001f280000300800 */
[----:B------:R-:W4:Y:S04]  /*3b00*/  LDL.LU R226, [R1+0x68] ;  /* 0x0000680001e27983 */ /* 0x000f280000300800 */
[----:B------:R-:W4:Y:S01]  /*3b10*/  LDL.LU R227, [R1+0x6c] ;  /* 0x00006c0001e37983 */ /* 0x000f220000300800 */
[----:B------:R-:W-:-:S05]  /*3b20*/  FADD R211, R135, R211 ;  /* 0x000000d387d37221 */ /* 0x000fca0000000000 */
[----:B------:R0:W-:Y:S01]  /*3b30*/  STL [R1+0x2c], R211 ;  /* 0x00002cd301007387 */ /* 0x0001e20000100800 */
[----:B------:R-:W-:-:S03]  /*3b40*/  FADD R212, R136, R212 ;  /* 0x000000d488d47221 */ /* 0x000fc60000000000 */
[----:B0-----:R0:W5:Y:S01]  /*3b50*/  LDL.LU R211, [R1+0xd8] ;  /* 0x0000d80001d37983 */ /* 0x0011620000300800 */
[----:B------:R-:W-:-:S03]  /*3b60*/  FADD R213, R137, R213 ;  /* 0x000000d589d57221 */ /* 0x000fc60000000000 */
[----:B------:R1:W-:Y:S01]  /*3b70*/  STL [R1+0x30], R212 ;  /* 0x000030d401007387 */ /* 0x0003e20000100800 */
[----:B------:R-:W-:-:S01]  /*3b80*/  FADD R214, R138, R214 ;  /* 0x000000d68ad67221 */ /* 0x000fc20000000000 */
[----:B------:R-:W-:Y:S02]  /*3b90*/  FADD R215, R139, R215 ;  /* 0x000000d78bd77221 */ /* 0x000fe40000000000 */
[----:B-1----:R0:W5:Y:S01]  /*3ba0*/  LDL.LU R212, [R1+0xd4] ;  /* 0x0000d40001d47983 */ /* 0x0021620000300800 */
[----:B------:R-:W-:-:S03]  /*3bb0*/  FADD R216, R140, R216 ;  /* 0x000000d88cd87221 */ /* 0x000fc60000000000 */
[----:B------:R1:W-:Y:S01]  /*3bc0*/  STL [R1+0x34], R213 ;  /* 0x000034d501007387 */ /* 0x0003e20000100800 */
[----:B--2---:R-:W-:-:S03]  /*3bd0*/  FADD R217, R141, R217 ;  /* 0x000000d98dd97221 */ /* 0x004fc60000000000 */
[----:B-1----:R0:W5:Y:S01]  /*3be0*/  LDL.LU R213, [R1+0xd0] ;  /* 0x0000d00001d57983 */ /* 0x0021620000300800 */
[----:B---3--:R-:W-:-:S03]  /*3bf0*/  FADD R218, R142, R218 ;  /* 0x000000da8eda7221 */ /* 0x008fc60000000000 */
[----:B------:R1:W-:Y:S01]  /*3c00*/  STL [R1+0x38], R214 ;  /* 0x000038d601007387 */ /* 0x0003e20000100800 */
[----:B----4-:R-:W-:-:S01]  /*3c10*/  FADD R219, R143, R219 ;  /* 0x000000db8fdb7221 */ /* 0x010fc20000000000 */
[----:B------:R-:W-:Y:S02]  /*3c20*/  FADD R220, R144, R220 ;  /* 0x000000dc90dc7221 */ /* 0x000fe40000000000 */
[----:B-1----:R0:W5:Y:S04]  /*3c30*/  LDL.LU R214, [R1+0xcc] ;  /* 0x0000cc0001d67983 */ /* 0x0021680000300800 */
[----:B------:R1:W-:Y:S01]  /*3c40*/  STL [R1+0x3c], R215 ;  /* 0x00003cd701007387 */ /* 0x0003e20000100800 */
[----:B------:R-:W-:-:S01]  /*3c50*/  FADD R221, R145, R221 ;  /* 0x000000dd91dd7221 */ /* 0x000fc20000000000 */
[----:B------:R-:W-:-:S02]  /*3c60*/  FADD R222, R146, R222 ;  /* 0x000000de92de7221 */ /* 0x000fc40000000000 */
[----:B-1----:R0:W5:Y:S04]  /*3c70*/  LDL.LU R215, [R1+0xc8] ;  /* 0x0000c80001d77983 */ /* 0x0021680000300800 */
[----:B------:R1:W-:Y:S01]  /*3c80*/  STL [R1+0x40], R216 ;  /* 0x000040d801007387 */ /* 0x0003e20000100800 */
[----:B------:R-:W-:-:S03]  /*3c90*/  FADD R223, R147, R223 ;  /* 0x000000df93df7221 */ /* 0x000fc60000000000 */
        /* <DEDUP_REMOVED lines=13> */
[----:B------:R1:W-:Y:S04]  /*3d70*/  STL [R1+0x54], R221 ;  /* 0x000054dd01007387 */ /* 0x0003e80000100800 */
        /* <DEDUP_REMOVED lines=12> */
[----:B-1----:R0:W5:Y:S01]  /*3e40*/  LDL.LU R227, [R1+0x98] ;  /* 0x0000980001e37983 */ /* 0x0021620000300800 */
        /* <DEDUP_REMOVED lines=82> */
[----:B0-----:R-:W-:-:S06]  /*4370*/  UMOV UR4, URZ ;  /* 0x0000003f00047c82 */ /* 0x001fcc0008000000 */
.L_x_26:
[----:B------:R-:W-:Y:S05]  /*4380*/  @!P1 BRA `(.L_x_27) ;  /* 0x0000000000049947 */ /* 0x000fea0003800000 */
[----:B------:R-:W-:Y:S01]  /*4390*/  BPT.TRAP 0x1 ;  /* 0x000000040000795c */ /* 0x000fe20000300000 */
.L_x_27:
[----:B------:R-:W-:Y:S02]  /*43a0*/  UISETP.GT.U32.AND UP0, UPT, UR13, 0x1, UPT ;  /* 0x000000010d00788c */ /* 0x000fe4000bf04070 */
[----:B------:R-:W-:-:S04]  /*43b0*/  ULEA UR6, UR33, UR20, 0x3 ;  /* 0x0000001421067291 */ /* 0x000fc8000f8e183f */
[----:B------:R-:W-:Y:S01]  /*43c0*/  UIADD3 UR6, UR6, 0x10, URZ ;  /* 0x0000001006067890 */ /* 0x000fe2000fffe03f */
[----:B------:R-:W-:-:S03]  /*43d0*/  PLOP3.LUT P0, PT, PT, PT, UP0, 0x80, 0x0 ;  /* 0x000000000000781c */ /* 0x000fc60003f0f008 */
[----:B------:R-:W-:-:S09]  /*43e0*/  UPRMT UR6, URZ, 0x654, UR6 ;  /* 0x000006543f067896 */ /* 0x000fd20008000006 */
[----:B------:R-:W-:Y:S01]  /*43f0*/  SYNCS.ARRIVE.TRANS64.RED.A1T0 RZ, [UR6], RZ ;  /* 0x000000ffffff79a7 */ /* 0x000fe20008100406 */
[----:B------:R-:W-:Y:S05]  /*4400*/  @P0 BRA `(.L_x_28) ;  /* 0x0000000000040947 */ /* 0x000fea0003800000 */
[----:B------:R-:W-:Y:S01]  /*4410*/  BPT.TRAP 0x1 ;  /* 0x000000040000795c */ /* 0x000fe20000300000 */
.L_x_28:
[----:B------:R-:W-:Y:S02]  /*4420*/  UISETP.GT.AND UP3, UPT, UR32, 0x1, UPT ;  /* 0x000000012000788c */ /* 0x000fe4000bf64270 */
[----:B------:R-:W-:Y:S02]  /*4430*/  UIADD3 UR30, UR30, 0x1, URZ ;  /* 0x000000011e1e7890 */ /* 0x000fe4000fffe03f */
[----:B------:R-:W-:Y:S02]  /*4440*/  UIADD3 UR33, UR33, 0x1, URZ ;  /* 0x0000000121217890 */ /* 0x000fe4000fffe03f */
[----:B------:R-:W-:Y:S01]  /*4450*/  PLOP3.LUT P0, PT, PT, PT, UP3, 0x80, 0x0 ;  /* 0x000000000000781c */ /* 0x000fe20003f0f038 */
[----:B------:R-:W-:Y:S02]  /*4460*/  UISETP.NE.AND UP0, UPT, UR30, 0x2, UPT ;  /* 0x000000021e00788c */ /* 0x000fe4000bf05270 */
[----:B------:R-:W-:Y:S02]  /*4470*/  UIADD3 UR8, UR32, -0x1, URZ ;  /* 0xffffffff20087890 */ /* 0x000fe4000fffe03f */
[----:B------:R-:W-:-:S02]  /*4480*/  USEL UR6, URZ, 0x1, UP0 ;  /* 0x000000013f067887 */ /* 0x000fc40008000000 */
[----:B------:R-:W-:Y:S02]  /*4490*/  UISETP.NE.AND UP1, UPT, UR33, 0x2, UPT ;  /* 0x000000022100788c */ /* 0x000fe4000bf25270 */
[----:B------:R-:W-:Y:S02]  /*44a0*/  ULOP3.LUT UR31, UR31, UR6, URZ, 0x3c, !UPT ;  /* 0x000000061f1f7292 */ /* 0x000fe4000f8e3c3f */
[----:B------:R-:W-:Y:S02]  /*44b0*/  USEL UR30, UR30, URZ, UP0 ;  /* 0x0000003f1e1e7287 */ /* 0x000fe40008000000 */
[----:B------:R-:W-:Y:S01]  /*44c0*/  USEL UR33, UR33, URZ, UP1 ;  /* 0x0000003f21217287 */ /* 0x000fe20008800000 */
[----:B------:R-:W-:Y:S01]  /*44d0*/  UMOV UR6, 0x1 ;  /* 0x0000000100067882 */ /* 0x000fe20000000000 */
[----:B------:R-:W-:Y:S01]  /*44e0*/  UMOV UR32, UR8 ;  /* 0x0000000800207c82 */ /* 0x000fe20008000000 */
[----:B------:R-:W-:Y:S09]  /*44f0*/  @P0 BRA `(.L_x_29) ;  /* 0xffffffec00500947 */ /* 0x000ff2000383ffff */
.L_x_21:
[----:B------:R-:W-:-:S04]  /*4500*/  UISETP.NE.AND UP0, UPT, UR4, URZ, UPT ;  /* 0x0000003f0400728c */ /* 0x000fc8000bf05270 */
[----:B------:R-:W-:-:S06]  /*4510*/  USEL UR4, URZ, 0x1, !UP0 ;  /* 0x000000013f047887 */ /* 0x000fcc000c000000 */
[----:B------:R-:W-:-:S13]  /*4520*/  ISETP.NE.AND P0, PT, RZ, UR4, PT ;  /* 0x00000004ff007c0c */ /* 0x000fda000bf05270 */
[----:B------:R-:W-:Y:S05]  /*4530*/  @!P0 BRA `(.L_x_30) ;  /* 0x0000000c00c48947 */ /* 0x000fea0003800000 */
[----:B------:R-:W-:Y:S02]  /*4540*/  WARPGROUP.DEPBAR.LE gsb0, 0x0 ;  /* 0x00008000000079c5 */ /* 0x000fe40000010000 */
[----:B-----5:R-:W-:Y:S01]  /*4550*/  FADD R227, R25, R227 ;  /* 0x000000e319e37221 */ /* 0x020fe20000000000 */
[----:B------:R-:W-:-:S04]  /*4560*/  FADD R228, R24, R228 ;  /* 0x000000e418e47221 */ /* 0x000fc80000000000 */
[----:B------:R2:W-:Y:S04]  /*4570*/  STL [R1+0x98], R227 ;  /* 0x000098e301007387 */ /* 0x0005e80000100800 */
[----:B--2---:R-:W2:Y:S04]  /*4580*/  LDL.LU R227, [R1+0x6c] ;  /* 0x00006c0001e37983 */ /* 0x004ea80000300800 */
[----:B--2---:R2:W-:Y:S04]  /*4590*/  STL [R1+0x9c], R227 ;  /* 0x00009ce301007387 */ /* 0x0045e80000100800 */
        /* <DEDUP_REMOVED lines=52> */
[----:B--2---:R-:W2:Y:S01]  /*48e0*/  LDL.LU R227, [R1] ;  /* 0x0000000001e37983 */ /* 0x004ea20000300800 */
[----:B------:R-:W-:Y:S01]  /*48f0*/  FADD R226, R26, R226 ;  /* 0x000000e21ae27221 */ /* 0x000fe20000000000 */
        /* <DEDUP_REMOVED lines=97> */
[----:B--2---:R-:W-:-:S05]  /*4f10*/  FADD R227, R124, R227 ;  /* 0x000000e37ce37221 */ /* 0x004fca0000000000 */
[----:B------:R2:W-:Y:S04]  /*4f20*/  STL [R1], R227 ;  /* 0x000000e301007387 */ /* 0x0005e80000100800 */
[----:B--2---:R-:W2:Y:S02]  /*4f30*/  LDL.LU R227, [R1+0x104] ;  /* 0x0001040001e37983 */ /* 0x004ea40000300800 */
[----:B--2---:R-:W-:-:S05]  /*4f40*/  FADD R227, R125, R227 ;  /* 0x000000e37de37221 */ /* 0x004fca0000000000 */
[----:B------:R2:W-:Y:S04]  /*4f50*/  STL [R1+0x4], R227 ;  /* 0x000004e301007387 */ /* 0x0005e80000100800 */
        /* <DEDUP_REMOVED lines=78> */
[----:B--2---:R2:W5:Y:S02]  /*5440*/  LDL.LU R227, [R1+0x98] ;  /* 0x0000980001e37983 */ /* 0x0045640000300800 */
.L_x_30:
[----:B------:R-:W-:Y:S01]  /*5450*/  ULDC UR6, c[0x0][0x28c] ;  /* 0x0000a30000067ab9 */ /* 0x000fe20000000800 */
[----:B-1----:R-:W-:Y:S01]  /*5460*/  IMAD.U32 R229, RZ, RZ, UR29 ;  /* 0x0000001dffe57e24 */ /* 0x002fe2000f8e00ff */
[----:B------:R-:W-:-:S03]  /*5470*/  UISETP.GE.AND UP0, UPT, UR6, 0x1, UPT ;  /* 0x000000010600788c */ /* 0x000fc6000bf06270 */
[----:B------:R1:W-:Y:S01]  /*5480*/  SYNCS.ARRIVE.TRANS64.A1T0 RZ, [R229+UR27], RZ ;  /* 0x000000ffe5ff79a7 */ /* 0x0003e2000810001b */
[----:B------:R-:W-:Y:S02]  /*5490*/  WARPGROUP.DEPBAR.LE gsb0, 0x0 ;  /* 0x00008000000079c5 */ /* 0x000fe40000010000 */
[----:B------:R-:W-:-:S13]  /*54a0*/  PLOP3.LUT P0, PT, PT, PT, UP0, 0x80, 0x0 ;  /* 0x000000000000781c */ /* 0x000fda0003f0f008 */
[----:B-1----:R-:W-:Y:S05]  /*54b0*/  @!P0 BRA `(.L_x_31) ;  /* 0x0000000000388947 */ /* 0x002fea0003800000 */
[----:B------:R-:W-:-:S06]  /*54c0*/  UISETP.NE.AND UP0, UPT, UR28, 0x3, UPT ;  /* 0x000000031c00788c */ /* 0x000fcc000bf05270 */
[----:B------:R-:W-:-:S13]  /*54d0*/  PLOP3.LUT P0, PT, PT, PT, UP0, 0x80, 0x0 ;  /* 0x000000000000781c */ /* 0x000fda0003f0f008 */
[----:B------:R-:W-:Y:S05]  /*54e0*/  @!P0 BRA `(.L_x_32) ;  /* 0x0000000000048947 */ /* 0x000fea0003800000 */
[----:B------:R-:W-:Y:S01]  /*54f0*/  BPT.TRAP 0x1 ;  /* 0x000000040000795c */ /* 0x000fe20000300000 */
.L_x_32:
[----:B------:R-:W-:Y:S02]  /*5500*/  UIADD3 UR4, UR12, UR15, URZ ;  /* 0x0000000f0c047290 */ /* 0x000fe4000fffe03f */
[----:B------:R-:W-:Y:S02]  /*5510*/  UISETP.GT.U32.AND UP0, UPT, UR13, 0x1, UPT ;  /* 0x000000010d00788c */ /* 0x000fe4000bf04070 */
[----:B------:R-:W-:-:S04]  /*5520*/  USHF.L.U32 UR4, UR4, 0x3, URZ ;  /* 0x0000000304047899 */ /* 0x000fc8000800063f */
[----:B------:R-:W-:Y:S01]  /*5530*/  ULOP3.LUT UR4, UR4, 0x8, URZ, 0xc0, !UPT ;  /* 0x0000000804047892 */ /* 0x000fe2000f8ec03f */
[----:B------:R-:W-:-:S03]  /*5540*/  PLOP3.LUT P0, PT, PT, PT, UP0, 0x80, 0x0 ;  /* 0x000000000000781c */ /* 0x000fc60003f0f008 */
[----:B------:R-:W-:-:S04]  /*5550*/  UIADD3 UR4, UR20, 0x10, UR4 ;  /* 0x0000001014047890 */ /* 0x000fc8000fffe004 */
[----:B------:R-:W-:-:S09]  /*5560*/  UPRMT UR4, URZ, 0x654, UR4 ;  /* 0x000006543f047896 */ /* 0x000fd20008000004 */
[----:B------:R-:W-:Y:S01]  /*5570*/  SYNCS.ARRIVE.TRANS64.RED.A1T0 RZ, [UR4], RZ ;  /* 0x000000ffffff79a7 */ /* 0x000fe20008100404 */
[----:B------:R-:W-:Y:S05]  /*5580*/  @P0 BRA `(.L_x_31) ;  /* 0x0000000000040947 */ /* 0x000fea0003800000 */
[----:B------:R-:W-:Y:S01]  /*5590*/  BPT.TRAP 0x1 ;  /* 0x000000040000795c */ /* 0x000fe20000300000 */
.L_x_31:
[----:B-----5:R1:W-:Y:S01]  /*55a0*/  STL [R1+0x98], R0 ;  /* 0x0000980001007387 */ /* 0x0203e20000100800 */
[----:B------:R-:W-:Y:S01]  /*55b0*/  IMAD.U32 R24, RZ, RZ, UR26 ;  /* 0x0000001aff187e24 */ /* 0x000fe2000f8e00ff */
[----:B------:R-:W-:Y:S01]  /*55c0*/  ULEA UR8, UR14, UR15, 0x1 ;  /* 0x0000000f0e087291 */ /* 0x000fe2000f8e083f */
[----:B------:R-:W3:Y:S01]  /*55d0*/  LDC R35, c[0x0][0x288] ;  /* 0x0000a200ff237b82 */ /* 0x000ee20000000800 */
[----:B-1----:R-:W4:Y:S02]  /*55e0*/  LDL R0, [R1+0x84] ;  /* 0x0000840001007983 */ /* 0x002f240000100800 */
[----:B------:R-:W-:Y:S01]  /*55f0*/  SHF.L.U32 R24, R24, 0x1f, RZ ;  /* 0x0000001f18187819 */ /* 0x000fe200000006ff */
[----:B------:R-:W-:Y:S02]  /*5600*/  USHF.R.U32.HI UR5, URZ, 0x1, UR8 ;  /* 0x000000013f057899 */ /* 0x000fe40008011608 */
[----:B------:R-:W-:Y:S01]  /*5610*/  UIADD3 UR4, UR6, 0xfe, URZ ;  /* 0x000000fe06047890 */ /* 0x000fe2000fffe03f */
[----:B------:R-:W1:Y:S01]  /*5620*/  SYNCS.PHASECHK.TRANS64.TRYWAIT P0, [UR21+0x8], R24 ;  /* 0x00000818ff0075a7 */ /* 0x000e620008000155 */
[----:B------:R-:W-:-:S02]  /*5630*/  ULOP3.LUT UR5, UR5, 0x1, URZ, 0xc0, !UPT ;  /* 0x0000000105057892 */ /* 0x000fc4000f8ec03f */
[----:B------:R-:W-:Y:S02]  /*5640*/  UISETP.GT.U32.AND UP0, UPT, UR8, 0x1, UPT ;  /* 0x000000010800788c */ /* 0x000fe4000bf04070 */
[----:B------:R-:W-:Y:S02]  /*5650*/  UISETP.NE.U32.AND UP1, UPT, UR5, 0x1, UPT ;  /* 0x000000010500788c */ /* 0x000fe4000bf25070 */
[----:B------:R-:W-:Y:S02]  /*5660*/  UISETP.LT.U32.AND UP0, UPT, UR4, 0xff, UP0 ;  /* 0x000000ff0400788c */ /* 0x000fe40008701070 */
[----:B------:R-:W-:Y:S02]  /*5670*/  UISETP.GT.U32.AND UP1, UPT, UR4, 0xfe, !UP1 ;  /* 0x000000fe0400788c */ /* 0x000fe4000cf24070 */
[----:B------:R-:W-:Y:S01]  /*5680*/  USEL UR5, URZ, 0x1, !UP0 ;  /* 0x000000013f057887 */ /* 0x000fe2000c000000 */
[----:B----4-:R-:W-:Y:S02]  /*5690*/  IMAD.SHL.U32 R32, R0, 0x2, RZ ;  /* 0x0000000200207824 */ /* 0x010fe400078e00ff */
[----:B------:R4:W5:Y:S01]  /*56a0*/  LDL.LU R0, [R1+0x98] ;  /* 0x0000980001007983 */ /* 0x0009620000300800 */
[----:B------:R-:W-:-:S02]  /*56b0*/  USEL UR4, URZ, 0x1, !UP1 ;  /* 0x000000013f047887 */ /* 0x000fc4000c800000 */
[----:B------:R-:W-:Y:S02]  /*56c0*/  SHF.R.S32.HI R33, RZ, 0x1f, R32 ;  /* 0x0000001fff217819 */ /* 0x000fe40000011420 */
[----:B------:R-:W-:Y:S01]  /*56d0*/  ULOP3.LUT UR23, UR4, UR23, UR5, 0x96, !UPT ;  /* 0x0000001704177292 */ /* 0x000fe2000f8e9605 */
[----:B-1-3--:R-:W-:Y:S11]  /*56e0*/  @!P0 BRA `(.L_x_33) ;  /* 0x000000a800688947 */ /* 0x00aff60003800000 */
.L_x_317:
[----:B------:R3:W-:Y:S01]  /*56f0*/  STL [R1+0xa0], R3 ;  /* 0x0000a00301007387 */ /* 0x0007e20000100800 */
[----:B------:R-:W-:Y:S01]  /*5700*/  ULDC.64 UR4, c[0x0][0x5d0] ;  /* 0x0001740000047ab9 */ /* 0x000fe20000000a00 */
[----:B------:R-:W-:Y:S02]  /*5710*/  ULDC UR6, c[0x0][0x284] ;  /* 0x0000a10000067ab9 */ /* 0x000fe40000000800 */
[----:B---3--:R-:W3:Y:S04]  /*5720*/  LDL.LU R3, [R1+0x80] ;  /* 0x0000800001037983 */ /* 0x008ee80000300800 */
[----:B------:R0:W-:Y:S04]  /*5730*/  STL [R1+0x9c], R2 ;  /* 0x00009c0201007387 */ /* 0x0001e80000100800 */
[----:B0-----:R-:W2:Y:S04]  /*5740*/  LDL R2, [R1+0x7c] ;  /* 0x00007c0001027983 */ /* 0x001ea80000100800 */
[----:B-----5:R0:W-:Y:S04]  /*5750*/  STL [R1+0x98], R0 ;  /* 0x0000980001007387 */ /* 0x0201e80000100800 */
[----:B0-----:R-:W4:Y:S01]  /*5760*/  LDL R0, [R1+0x70] ;  /* 0x0000700001007983 */ /* 0x001f220000100800 */
[----:B---3--:R-:W-:-:S03]  /*5770*/  IMAD.SHL.U32 R37, R3, 0x100, RZ ;  /* 0x0000010003257824 */ /* 0x008fc600078e00ff */
[----:B------:R0:W5:Y:S01]  /*5780*/  LDL.LU R3, [R1+0xa0] ;  /* 0x0000a00001037983 */ /* 0x0001620000300800 */
[----:B--2---:R-:W-:-:S03]  /*5790*/  IMAD.SHL.U32 R34, R2, 0x40, RZ ;  /* 0x0000004002227824 */ /* 0x004fc600078e00ff */
[----:B------:R0:W5:Y:S01]  /*57a0*/  LDL.LU R2, [R1+0x9c] ;  /* 0x00009c0001027983 */ /* 0x0001620000300800 */
[----:B----4-:R-:W-:Y:S01]  /*57b0*/  SHF.R.S32.HI R38, RZ, 0x1f, R0 ;  /* 0x0000001fff267819 */ /* 0x010fe20000011400 */
[----:B-1----:R-:W-:-:S04]  /*57c0*/  IMAD.WIDE.U32 R24, R0, UR4, R32 ;  /* 0x0000000400187c25 */ /* 0x002fc8000f8e0020 */
[----:B------:R-:W-:-:S04]  /*57d0*/  IMAD R26, R38, UR4, RZ ;  /* 0x00000004261a7c24 */ /* 0x000fc8000f8e02ff */
[----:B------:R-:W-:Y:S02]  /*57e0*/  IMAD R27, R0, UR5, R26 ;  /* 0x00000005001b7c24 */ /* 0x000fe4000f8e021a */
[----:B------:R0:W5:Y:S01]  /*57f0*/  LDL.LU R0, [R1+0x98] ;  /* 0x0000980001007983 */ /* 0x0001620000300800 */
[----:B------:R-:W-:-:S04]  /*5800*/  ISETP.GE.AND P0, PT, R34, UR6, PT ;  /* 0x0000000622007c0c */ /* 0x000fc8000bf06270 */
[C---:B------:R-:W-:Y:S01]  /*5810*/  ISETP.GE.OR P0, PT, R37.reuse, R35, P0 ;  /* 0x000000232500720c */ /* 0x040fe20000706670 */
[----:B------:R-:W-:Y:S01]  /*5820*/  ULOP3.LUT UR15, UR15, 0x1, URZ, 0xc0, !UPT ;  /* 0x000000010f0f7892 */ /* 0x000fe2000f8ec03f */
[----:B------:R-:W-:Y:S02]  /*5830*/  SHF.R.S32.HI R36, RZ, 0x1f, R37 ;  /* 0x0000001fff247819 */ /* 0x000fe40000011425 */
[----:B------:R-:W-:-:S04]  /*5840*/  IADD3 R24, P1, R37, R24, RZ ;  /* 0x0000001825187210 */ /* 0x000fc80007f3e0ff */
[----:B------:R-:W-:-:S05]  /*5850*/  IADD3.X R25, R36, R25, R27, P1, !PT ;  /* 0x0000001924197210 */ /* 0x000fca0000ffe41b */
[----:B0-----:R-:W-:Y:S05]  /*5860*/  @P0 BRA `(.L_x_34) ;  /* 0x0000008c00d40947 */ /* 0x001fea0003800000 */
[----:B------:R0:W-:Y:S01]  /*5870*/  STL.64 [R1+0xa8], R4 ;  /* 0x0000a80401007387 */ /* 0x0001e20000100a00 */
[----:B------:R-:W1:Y:S01]  /*5880*/  LDC.64 R28, c[0x0][0x5c8] ;  /* 0x00017200ff1c7b82 */ /* 0x000e620000000a00 */
[----:B------:R-:W-:Y:S02]  /*5890*/  ULDC.64 UR4, c[0x0][0x5c0] ;  /* 0x0001700000047ab9 */ /* 0x000fe40000000a00 */
[----:B0-----:R-:W2:Y:S04]  /*58a0*/  LDL.64 R4, [R1+0x88] ;  /* 0x0000880001047983 */ /* 0x001ea80000100a00 */
[----:B-----5:R0:W-:Y:S04]  /*58b0*/  STL [R1+0xa0], R3 ;  /* 0x0000a00301007387 */ /* 0x0201e80000100800 */
[----:B0-----:R-:W2:Y:S04]  /*58c0*/  LDL.LU R3, [R1+0x7c] ;  /* 0x00007c0001037983 */ /* 0x001ea80000300800 */
[----:B------:R0:W-:Y:S04]  /*58d0*/  STL [R1+0x9c], R2 ;  /* 0x00009c0201007387 */ /* 0x0001e80000100800 */
[----:B0-----:R-:W3:Y:S04]  /*58e0*/  LDL R2, [R1+0x84] ;  /* 0x0000840001027983 */ /* 0x001ee80000100800 */
[----:B------:R0:W-:Y:S04]  /*58f0*/  STL [R1+0x98], R0 ;  /* 0x0000980001007387 */ /* 0x0001e80000100800 */
[----:B0-----:R-:W4:Y:S01]  /*5900*/  LDL R0, [R1+0x90] ;  /* 0x0000900001007983 */ /* 0x001f220000100800 */
[----:B--2---:R-:W-:-:S03]  /*5910*/  IMAD.WIDE R30, R3, 0x40, R4 ;  /* 0x00000040031e7825 */ /* 0x004fc600078e0204 */
[----:B------:R0:W5:Y:S01]  /*5920*/  LDL.LU.64 R4, [R1+0xa8] ;  /* 0x0000a80001047983 */ /* 0x0001620000300a00 */
[-C--:B-1----:R-:W-:Y:S02]  /*5930*/  IMAD R26, R31, R28.reuse, RZ ;  /* 0x0000001c1f1a7224 */ /* 0x082fe400078e02ff */
[C---:B------:R-:W-:Y:S01]  /*5940*/  IMAD.WIDE.U32 R24, R30.reuse, R28, R24 ;  /* 0x0000001c1e187225 */ /* 0x040fe200078e0018 */
[----:B------:R0:W5:Y:S03]  /*5950*/  LDL.LU R3, [R1+0xa0] ;  /* 0x0000a00001037983 */ /* 0x0001660000300800 */
[----:B------:R-:W-:Y:S01]  /*5960*/  IMAD R27, R30, R29, R26 ;  /* 0x0000001d1e1b7224 */ /* 0x000fe200078e021a */
[----:B------:R-:W-:Y:S02]  /*5970*/  LEA R26, P0, R28, R24, 0x3 ;  /* 0x000000181c1a7211 */ /* 0x000fe400078018ff */
[----:B------:R-:W-:Y:S01]  /*5980*/  IADD3 R24, P1, R24, UR4, RZ ;  /* 0x0000000418187c10 */ /* 0x000fe2000ff3e0ff */
[----:B------:R-:W-:Y:S01]  /*5990*/  IMAD.IADD R27, R25, 0x1, R27 ;  /* 0x00000001191b7824 */ /* 0x000fe200078e021b */
[----:B------:R-:W-:-:S04]  /*59a0*/  IADD3 R26, P2, R26, UR4, RZ ;  /* 0x000000041a1a7c10 */ /* 0x000fc8000ff5e0ff */
[----:B------:R-:W-:Y:S01]  /*59b0*/  LEA.HI.X R29, R28, R27, R29, 0x3, P0 ;  /* 0x0000001b1c1d7211 */ /* 0x000fe200000f1c1d */
[----:B---3--:R-:W-:Y:S01]  /*59c0*/  IMAD R28, R2, -0x2, R35 ;  /* 0xfffffffe021c7824 */ /* 0x008fe200078e0223 */
[----:B------:R-:W-:Y:S01]  /*59d0*/  FSETP.NEU.AND P0, PT, RZ, UR25, PT ;  /* 0x00000019ff007c0b */ /* 0x000fe2000bf0d000 */
[----:B------:R0:W5:Y:S01]  /*59e0*/  LDL.LU R2, [R1+0x9c] ;  /* 0x00009c0001027983 */ /* 0x0001620000300800 */
[----:B------:R-:W-:Y:S01]  /*59f0*/  IADD3.X R25, R27, UR5, RZ, P1, !PT ;  /* 0x000000051b197c10 */ /* 0x000fe20008ffe4ff */
[----:B------:R-:W-:Y:S01]  /*5a00*/  BSSY B0, `(.L_x_34) ;  /* 0x00008db000007945 */ /* 0x000fe20003800000 */
[----:B------:R-:W-:Y:S01]  /*5a10*/  IADD3.X R27, R29, UR5, RZ, P2, !PT ;  /* 0x000000051d1b7c10 */ /* 0x000fe200097fe4ff */
[----:B----4-:R-:W-:Y:S02]  /*5a20*/  IMAD.IADD R39, R0, 0x1, -R34 ;  /* 0x0000000100277824 */ /* 0x010fe400078e0a22 */
[----:B------:R0:W5:Y:S01]  /*5a30*/  LDL.LU R0, [R1+0x98] ;  /* 0x0000980001007983 */ /* 0x0001620000300800 */
[----:B------:R-:W-:-:S05]  /*5a40*/  IMAD.IADD R34, R28, 0x1, -R37 ;  /* 0x000000011c227824 */ /* 0x000fca00078e0a25 */
[----:B------:R-:W-:Y:S05]  /*5a50*/  @!P0 BRA `(.L_x_35) ;  /* 0x0000006800dc8947 */ /* 0x000fea0003800000 */
[----:B-----5:R1:W-:Y:S01]  /*5a60*/  STL [R1+0x98], R0 ;  /* 0x0000980001007387 */ /* 0x0203e20000100800 */
[----:B------:R-:W-:Y:S01]  /*5a70*/  ULDC.64 UR4, c[0x0][0x5b8] ;  /* 0x00016e0000047ab9 */ /* 0x000fe20000000a00 */
[----:B------:R-:W-:Y:S02]  /*5a80*/  ULDC.64 UR8, c[0x0][0x5a8] ;  /* 0x00016a0000087ab9 */ /* 0x000fe40000000a00 */
[----:B-1----:R-:W2:Y:S01]  /*5a90*/  LDL.LU R0, [R1+0x70] ;  /* 0x0000700001007983 */ /* 0x002ea20000300800 */
[----:B------:R-:W-:Y:S01]  /*5aa0*/  IMAD R28, R38, UR4, RZ ;  /* 0x00000004261c7c24 */ /* 0x000fe2000f8e02ff */
[----:B------:R-:W-:Y:S01]  /*5ab0*/  BSSY B1, `(.L_x_36) ;  /* 0x0000011000017945 */ /* 0x000fe20003800000 */
[----:B--2---:R-:W-:-:S04]  /*5ac0*/  IMAD.WIDE.U32 R32, R0, UR4, R32 ;  /* 0x0000000400207c25 */ /* 0x004fc8000f8e0020 */
[----:B------:R-:W-:Y:S01]  /*5ad0*/  IMAD R29, R0, UR5, R28 ;  /* 0x00000005001d7c24 */ /* 0x000fe2000f8e021c */
[----:B------:R-:W-:Y:S01]  /*5ae0*/  IADD3 R32, P0, R37, R32, RZ ;  /* 0x0000002025207210 */ /* 0x000fe20007f1e0ff */
[----:B------:R1:W5:Y:S01]  /*5af0*/  LDL.LU R0, [R1+0x98] ;  /* 0x0000980001007983 */ /* 0x0003620000300800 */
[----:B------:R-:W-:Y:S02]  /*5b00*/  ULDC.64 UR4, c[0x0][0x5b0] ;  /* 0x00016c0000047ab9 */ /* 0x000fe40000000a00 */
[----:B------:R-:W-:Y:S01]  /*5b10*/  IADD3.X R33, R36, R33, R29, P0, !PT ;  /* 0x0000002124217210 */ /* 0x000fe200007fe41d */
[----:B------:R-:W-:Y:S01]  /*5b20*/  IMAD R35, R31, UR4, RZ ;  /* 0x000000041f237c24 */ /* 0x000fe2000f8e02ff */
[----:B------:R-:W-:Y:S01]  /*5b30*/  ISETP.GE.AND P0, PT, R39, 0x1, PT ;  /* 0x000000012700780c */ /* 0x000fe20003f06270 */
[----:B------:R-:W-:-:S03]  /*5b40*/  IMAD.WIDE.U32 R28, R30, UR4, R32 ;  /* 0x000000041e1c7c25 */ /* 0x000fc6000f8e0020 */
[----:B------:R-:W-:Y:S01]  /*5b50*/  ISETP.LT.OR P2, PT, R34, 0x1, !P0 ;  /* 0x000000012200780c */ /* 0x000fe20004741670 */
[----:B------:R-:W-:Y:S01]  /*5b60*/  IMAD R35, R30, UR5, R35 ;  /* 0x000000051e237c24 */ /* 0x000fe2000f8e0223 */
[----:B------:R-:W-:-:S04]  /*5b70*/  IADD3 R28, P1, R28, UR8, RZ ;  /* 0x000000081c1c7c10 */ /* 0x000fc8000ff3e0ff */
[--C-:B------:R-:W-:Y:S02]  /*5b80*/  IADD3.X R29, R29, UR9, R35.reuse, P1, !PT ;  /* 0x000000091d1d7c10 */ /* 0x100fe40008ffe423 */
[----:B------:R-:W-:-:S05]  /*5b90*/  PRMT R35, RZ, 0x7610, R35 ;  /* 0x00007610ff237816 */ /* 0x000fca0000000023 */
[----:B-1----:R-:W-:Y:S05]  /*5ba0*/  @P2 BRA `(.L_x_37) ;  /* 0x0000000000042947 */ /* 0x002fea0003800000 */
[----:B------:R1:W5:Y:S02]  /*5bb0*/  LDG.E.U8 R35, desc[UR18][R28.64] ;  /* 0x000000121c237981 */ /* 0x000364000c1e1100 */
.L_x_37:
[----:B------:R-:W-:Y:S05]  /*5bc0*/  BSYNC B1 ;  /* 0x0000000000017941 */ /* 0x000fea0003800000 */
.L_x_36:
[----:B-----5:R-:W-:Y:S01]  /*5bd0*/  LOP3.LUT R35, R35, 0xff, RZ, 0xc0, !PT ;  /* 0x000000ff23237812 */ /* 0x020fe200078ec0ff */
[----:B------:R-:W-:Y:S01]  /*5be0*/  BSSY B1, `(.L_x_38) ;  /* 0x000000b000017945 */ /* 0x000fe20003800000 */
[----:B------:R-:W-:Y:S02]  /*5bf0*/  ISETP.LT.OR P3, PT, R34, 0x2, !P0 ;  /* 0x000000022200780c */ /* 0x000fe40004761670 */
[----:B------:R-:W-:-:S05]  /*5c00*/  F2FP.F16.E5M2.UNPACK_B R35, R35 ;  /* 0x00000023ff23723e */ /* 0x000fca00020004ff */
[----:B------:R-:W-:-:S05]  /*5c10*/  HADD2.F32 R35, -RZ, R35.H0_H0 ;  /* 0x20000023ff237230 */ /* 0x000fca0000004100 */
[----:B------:R-:W-:-:S04]  /*5c20*/  FMUL R35, R35, UR25 ;  /* 0x0000001923237c20 */ /* 0x000fc80008400000 */
[----:B------:R-:W-:-:S05]  /*5c30*/  FFMA R35, R228, UR24, R35 ;  /* 0x00000018e4237c23 */ /* 0x000fca0008000023 */
[----:B------:R-:W-:Y:S02]  /*5c40*/  F2FP.SATFINITE.E5M2.F32.PACK_AB_MERGE_C R37, RZ, R35, RZ ;  /* 0x00000023ff25723e */ /* 0x000fe400048060ff */
[----:B------:R-:W-:-:S03]  /*5c50*/  PRMT R35, RZ, 0x7610, R35 ;  /* 0x00007610ff237816 */ /* 0x000fc60000000023 */
[----:B------:R2:W-:Y:S01]  /*5c60*/  @!P2 STG.E.U8 desc[UR18][R24.64], R37 ;  /* 0x000000251800a986 */ /* 0x0005e2000c101112 */
[----:B------:R-:W-:Y:S05]  /*5c70*/  @P3 BRA `(.L_x_39) ;  /* 0x0000000000043947 */ /* 0x000fea0003800000 */
[----:B------:R3:W5:Y:S02]  /*5c80*/  LDG.E.U8 R35, desc[UR18][R28.64+0x1] ;  /* 0x000001121c237981 */ /* 0x000764000c1e1100 */
.L_x_39:
[----:B------:R-:W-:Y:S05]  /*5c90*/  BSYNC B1 ;  /* 0x0000000000017941 */ /* 0x000fea0003800000 */
.L_x_38:
[----:B-----5:R-:W-:Y:S01]  /*5ca0*/  LOP3.LUT R35, R35, 0xff, RZ, 0xc0, !PT ;  /* 0x000000ff23237812 */ /* 0x020fe200078ec0ff */
[----:B------:R-:W-:Y:S01]  /*5cb0*/  BSSY B1, `(.L_x_40) ;  /* 0x0000013000017945 */ /* 0x000fe20003800000 */
[----:B--2---:R-:W-:Y:S02]  /*5cc0*/  IADD3 R37, P1, R30, 0x8, RZ ;  /* 0x000000081e257810 */ /* 0x004fe40007f3e0ff */
[----:B------:R-:W-:-:S03]  /*5cd0*/  F2FP.F16.E5M2.UNPACK_B R35, R35 ;  /* 0x00000023ff23723e */ /* 0x000fc600020004ff */
[----:B------:R-:W-:Y:S01]  /*5ce0*/  IMAD.X R31, RZ, RZ, R31, P1 ;  /* 0x000000ffff1f7224 */ /* 0x000fe200008e061f */
[----:B------:R-:W-:Y:S01]  /*5cf0*/  ISETP.GE.AND P1, PT, R39, 0x9, PT ;  /* 0x000000092700780c */ /* 0x000fe20003f26270 */
[----:B------:R-:W-:Y:S02]  /*5d00*/  HADD2.F32 R35, -RZ, R35.H0_H0 ;  /* 0x20000023ff237230 */ /* 0x000fe40000004100 */
[----:B------:R-:W-:Y:S01]  /*5d10*/  IMAD R36, R31, UR4, RZ ;  /* 0x000000041f247c24 */ /* 0x000fe2000f8e02ff */
[----:B------:R-:W-:Y:S01]  /*5d20*/  ISETP.LT.OR P4, PT, R34, 0x1, !P1 ;  /* 0x000000012200780c */ /* 0x000fe20004f81670 */
[----:B------:R-:W-:-:S04]  /*5d30*/  IMAD.WIDE.U32 R32, R37, UR4, R32 ;  /* 0x0000000425207c25 */ /* 0x000fc8000f8e0020 */
[----:B------:R-:W-:Y:S01]  /*5d40*/  FMUL R30, R35, UR25 ;  /* 0x00000019231e7c20 */ /* 0x000fe20008400000 */
[----:B------:R-:W-:-:S03]  /*5d50*/  IMAD R37, R37, UR5, R36 ;  /* 0x0000000525257c24 */ /* 0x000fc6000f8e0224 */
[----:B------:R-:W-:Y:S01]  /*5d60*/  FFMA R227, R227, UR24, R30 ;  /* 0x00000018e3e37c23 */ /* 0x000fe2000800001e */
[----:B------:R-:W-:Y:S02]  /*5d70*/  IADD3 R30, P2, R32, UR8, RZ ;  /* 0x00000008201e7c10 */ /* 0x000fe4000ff5e0ff */
[----:B------:R-:W-:Y:S02]  /*5d80*/  PRMT R32, RZ, 0x7610, R32 ;  /* 0x00007610ff207816 */ /* 0x000fe40000000020 */
[----:B------:R-:W-:Y:S02]  /*5d90*/  F2FP.SATFINITE.E5M2.F32.PACK_AB_MERGE_C R227, RZ, R227, RZ ;  /* 0x000000e3ffe3723e */ /* 0x000fe400048060ff */
[----:B------:R-:W-:-:S03]  /*5da0*/  IADD3.X R31, R33, UR9, R37, P2, !PT ;  /* 0x00000009211f7c10 */ /* 0x000fc600097fe425 */
[----:B------:R2:W-:Y:S01]  /*5db0*/  @!P3 STG.E.U8 desc[UR18][R24.64+0x1], R227 ;  /* 0x000001e31800b986 */ /* 0x0005e2000c101112 */
[----:B------:R-:W-:Y:S05]  /*5dc0*/  @P4 BRA `(.L_x_41) ;  /* 0x0000000000044947 */ /* 0x000fea0003800000 */
[----:B------:R4:W5:Y:S02]  /*5dd0*/  LDG.E.U8 R32, desc[UR18][R30.64] ;  /* 0x000000121e207981 */ /* 0x000964000c1e1100 */
.L_x_41:
[----:B------:R-:W-:Y:S05]  /*5de0*/  BSYNC B1 ;  /* 0x0000000000017941 */ /* 0x000fea0003800000 */
.L_x_40:
[----:B-----5:R-:W-:Y:S01]  /*5df0*/  LOP3.LUT R32, R32, 0xff, RZ, 0xc0, !PT ;  /* 0x000000ff20207812 */ /* 0x020fe200078ec0ff */
[----:B------:R-:W-:Y:S01]  /*5e00*/  BSSY B1, `(.L_x_42) ;  /* 0x000000b000017945 */ /* 0x000fe20003800000 */
[----:B------:R-:W-:Y:S02]  /*5e10*/  ISETP.LT.OR P2, PT, R34, 0x2, !P1 ;  /* 0x000000022200780c */ /* 0x000fe40004f41670 */
[----:B------:R-:W-:-:S05]  /*5e20*/  F2FP.F16.E5M2.UNPACK_B R32, R32 ;  /* 0x00000020ff20723e */ /* 0x000fca00020004ff */
[----:B------:R-:W-:-:S05]  /*5e30*/  HADD2.F32 R32, -RZ, R32.H0_H0 ;  /* 0x20000020ff207230 */ /* 0x000fca0000004100 */
[----:B------:R-:W-:Y:S01]  /*5e40*/  FMUL R33, R32, UR25 ;  /* 0x0000001920217c20 */ /* 0x000fe20008400000 */
[----:B------:R-:W-:-:S03]  /*5e50*/  PRMT R32, RZ, 0x7610, R32 ;  /* 0x00007610ff207816 */ /* 0x000fc60000000020 */
[----:B------:R-:W-:-:S05]  /*5e60*/  FFMA R33, R226, UR24, R33 ;  /* 0x00000018e2217c23 */ /* 0x000fca0008000021 */
[----:B------:R-:W-:-:S05]  /*5e70*/  F2FP.SATFINITE.E5M2.F32.PACK_AB_MERGE_C R33, RZ, R33, RZ ;  /* 0x00000021ff21723e */ /* 0x000fca00048060ff */
[----:B------:R0:W-:Y:S01]  /*5e80*/  @!P4 STG.E.U8 desc[UR18][R26.64], R33 ;  /* 0x000000211a00c986 */ /* 0x0001e2000c101112 */
[----:B------:R-:W-:Y:S05]  /*5e90*/  @P2 BRA `(.L_x_43) ;  /* 0x0000000000042947 */ /* 0x000fea0003800000 */
[----:B------:R0:W5:Y:S02]  /*5ea0*/  LDG.E.U8 R32, desc[UR18][R30.64+0x1] ;  /* 0x000001121e207981 */ /* 0x000164000c1e1100 */
.L_x_43:
[----:B------:R-:W-:Y:S05]  /*5eb0*/  BSYNC B1 ;  /* 0x0000000000017941 */ /* 0x000fea0003800000 */
.L_x_42:
[----:B-----5:R-:W-:Y:S01]  /*5ec0*/  LOP3.LUT R32, R32, 0xff, RZ, 0xc0, !PT ;  /* 0x000000ff20207812 */ /* 0x020fe200078ec0ff */
[----:B------:R-:W-:Y:S01]  /*5ed0*/  BSSY B1, `(.L_x_44) ;  /* 0x000000b000017945 */ /* 0x000fe20003800000 */
[----:B------:R-:W-:Y:S02]  /*5ee0*/  ISETP.LT.OR P3, PT, R34, 0x9, !P0 ;  /* 0x000000092200780c */ /* 0x000fe40004761670 */
[----:B------:R-:W-:-:S05]  /*5ef0*/  F2FP.F16.E5M2.UNPACK_B R32, R32 ;  /* 0x00000020ff20723e */ /* 0x000fca00020004ff */
[----:B------:R-:W-:-:S05]  /*5f00*/  HADD2.F32 R32, -RZ, R32.H0_H0 ;  /* 0x20000020ff207230 */ /* 0x000fca0000004100 */
[----:B------:R-:W-:-:S04]  /*5f10*/  FMUL R32, R32, UR25 ;  /* 0x0000001920207c20 */ /* 0x000fc80008400000 */
[----:B------:R-:W-:-:S05]  /*5f20*/  FFMA R32, R225, UR24, R32 ;  /* 0x00000018e1207c23 */ /* 0x000fca0008000020 */
[----:B0-----:R-:W-:Y:S02]  /*5f30*/  F2FP.SATFINITE.E5M2.F32.PACK_AB_MERGE_C R33, RZ, R32, RZ ;  /* 0x00000020ff21723e */ /* 0x001fe400048060ff */
[----:B------:R-:W-:-:S03]  /*5f40*/  PRMT R32, RZ, 0x7610, R32 ;  /* 0x00007610ff207816 */ /* 0x000fc60000000020 */
[----:B------:R0:W-:Y:S01]  /*5f50*/  @!P2 STG.E.U8 desc[UR18][R26.64+0x1], R33 ;  /* 0x000001211a00a986 */ /* 0x0001e2000c101112 */
[----:B------:R-:W-:Y:S05]  /*5f60*/  @P3 BRA `(.L_x_45) ;  /* 0x0000000000043947 */ /* 0x000fea0003800000 */
[----:B------:R0:W5:Y:S02]  /*5f70*/  LDG.E.U8 R32, desc[UR18][R28.64+0x8] ;  /* 0x000008121c207981 */ /* 0x000164000c1e1100 */
.L_x_45:
[----:B------:R-:W-:Y:S05]  /*5f80*/  BSYNC B1 ;  /* 0x0000000000017941 */ /* 0x000fea0003800000 */
.L_x_44:
[----:B-----5:R-:W-:Y:S01]  /*5f90*/  LOP3.LUT R32, R32, 0xff, RZ, 0xc0, !PT ;  /* 0x000000ff20207812 */ /* 0x020fe200078ec0ff */
[----:B------:R-:W-:Y:S01]  /*5fa0*/  BSSY B1, `(.L_x_46) ;  /* 0x000000b000017945 */ /* 0x000fe20003800000 */
[----:B------:R-:W-:Y:S02]  /*5fb0*/  ISETP.LT.OR P2, PT, R34, 0xa, !P0 ;  /* 0x0000000a2200780c */ /* 0x000fe40004741670 */
[----:B------:R-:W-:-:S05]  /*5fc0*/  F2FP.F16.E5M2.UNPACK_B R32, R32 ;  /* 0x00000020ff20723e */ /* 0x000fca00020004ff */
[----:B------:R-:W-:-:S05]  /*5fd0*/  HADD2.F32 R32, -RZ, R32.H0_H0 ;  /* 0x20000020ff207230 */ /* 0x000fca0000004100 */
[----:B0-----:R-:W-:Y:S01]  /*5fe0*/  FMUL R33, R32, UR25 ;  /* 0x0000001920217c20 */ /* 0x001fe20008400000 */
[----:B------:R-:W-:-:S03]  /*5ff0*/  PRMT R32, RZ, 0x7610, R32 ;  /* 0x00007610ff207816 */ /* 0x000fc60000000020 */
[----:B------:R-:W-:-:S05]  /*6000*/  FFMA R33, R224, UR24, R33 ;  /* 0x00000018e0217c23 */ /* 0x000fca0008000021 */
[----:B------:R-:W-:-:S05]  /*6010*/  F2FP.SATFINITE.E5M2.F32.PACK_AB_MERGE_C R33, RZ, R33, RZ ;  /* 0x00000021ff21723e */ /* 0x000fca00048060ff */
[----:B------:R0:W-:Y:S01]  /*6020*/  @!P3 STG.E.U8 desc[UR18][R24.64+0x8], R33 ;  /* 0x000008211800b986 */ /* 0x0001e2000c101112 */
[----:B------:R-:W-:Y:S05]  /*6030*/  @P2 BRA `(.L_x_47) ;  /* 0x0000000000042947 */ /* 0x000fea0003800000 */
[----:B------:R0:W5:Y:S02]  /*6040*/  LDG.E.U8 R32, desc[UR18][R28.64+0x9] ;  /* 0x000009121c207981 */ /* 0x000164000c1e1100 */
.L_x_47:
[----:B------:R-:W-:Y:S05]  /*6050*/  BSYNC B1 ;  /* 0x0000000000017941 */ /* 0x000fea0003800000 */
.L_x_46:
        /* <DEDUP_REMOVED lines=12> */
.L_x_49:
[----:B------:R-:W-:Y:S05]  /*6120*/  BSYNC B1 ;  /* 0x0000000000017941 */ /* 0x000fea0003800000 */
.L_x_48:
        /* <DEDUP_REMOVED lines=12> */
.L_x_51:
[----:B------:R-:W-:Y:S05]  /*61f0*/  BSYNC B1 ;  /* 0x0000000000017941 */ /* 0x000fea0003800000 */
.L_x_50:
        /* <DEDUP_REMOVED lines=12> */
.L_x_53:
[----:B------:R-:W-:Y:S05]  /*62c0*/  BSYNC B1 ;  /* 0x0000000000017941 */ /* 0x000fea0003800000 */
.L_x_52:
        /* <DEDUP_REMOVED lines=12> */
.L_x_55:
[----:B------:R-:W-:Y:S05]  /*6390*/  BSYNC B1 ;  /* 0x0000000000017941 */ /* 0x000fea0003800000 */
.L_x_54:
        /* <DEDUP_REMOVED lines=12> */
.L_x_57:
[----:B------:R-:W-:Y:S05]  /*6460*/  BSYNC B1 ;  /* 0x0000000000017941 */ /* 0x000fea0003800000 */
.L_x_56:
        /* <DEDUP_REMOVED lines=12> */
.L_x_59:
[----:B------:R-:W-:Y:S05]  /*6530*/  BSYNC B1 ;  /* 0x0000000000017941 */ /* 0x000fea0003800000 */
.L_x_58:
        /* <DEDUP_REMOVED lines=12> */
.L_x_61:
[----:B------:R-:W-:Y:S05]  /*6600*/  BSYNC B1 ;  /* 0x0000000000017941 */ /* 0x000fea0003800000 */
.L_x_60:
        /* <DEDUP_REMOVED lines=12> */
.L_x_63:
[----:B------:R-:W-:Y:S05]  /*66d0*/  BSYNC B1 ;  /* 0x0000000000017941 */ /* 0x000fea0003800000 */
.L_x_62:
        /* <DEDUP_REMOVED lines=12> */
.L_x_65:
[----:B------:R-:W-:Y:S05]  /*67a0*/  BSYNC B1 ;  /* 0x0000000000017941 */ /* 0x000fea0003800000 */
.L_x_64:
        /* <DEDUP_REMOVED lines=12> */
.L_x_67:
[----:B------:R-:W-:Y:S05]  /*6870*/  BSYNC B1 ;  /* 0x0000000000017941 */ /* 0x000fea0003800000 */
.L_x_66:
        /* <DEDUP_REMOVED lines=12> */
.L_x_69:
[----:B------:R-:W-:Y:S05]  /*6940*/  BSYNC B1 ;  /* 0x0000000000017941 */ /* 0x000fea0003800000 */
.L_x_68:
        /* <DEDUP_REMOVED lines=12> */
.L_x_71:
[----:B------:R-:W-:Y:S05]  /*6a10*/  BSYNC B1 ;  /* 0x0000000000017941 */ /* 0x000fea0003800000 */
.L_x_70:
        /* <DEDUP_REMOVED lines=12> */
.L_x_73:
[----:B------:R-:W-:Y:S05]  /*6ae0*/  BSYNC B1 ;  /* 0x0000000000017941 */ /* 0x000fea0003800000 */
.L_x_72:
        /* <DEDUP_REMOVED lines=12> */
.L_x_75:
[----:B------:R-:W-:Y:S05]  /*6bb0*/  BSYNC B1 ;  /* 0x0000000000017941 */ /* 0x000fea0003800000 */
.L_x_74:
        /* <DEDUP_REMOVED lines=12> */
.L_x_77:
[----:B------:R-:W-:Y:S05]  /*6c80*/  BSYNC B1 ;  /* 0x0000000000017941 */ /* 0x000fea0003800000 */
.L_x_76:
        /* <DEDUP_REMOVED lines=12> */
.L_x_79:
[----:B------:R-:W-:Y:S05]  /*6d50*/  BSYNC B1 ;  /* 0x0000000000017941 */ /* 0x000fea0003800000 */
.L_x_78:
        /* <DEDUP_REMOVED lines=12> */
.L_x_81:
[----:B------:R-:W-:Y:S05]  /*6e20*/  BSYNC B1 ;  /* 0x0000000000017941 */ /* 0x000fea0003800000 */
.L_x_80:
        /* <DEDUP_REMOVED lines=12> */
.L_x_83:
[----:B------:R-:W-:Y:S05]  /*6ef0*/  BSYNC B1 ;  /* 0x0000000000017941 */ /* 0x000fea0003800000 */
.L_x_82:
        /* <DEDUP_REMOVED lines=12> */
.L_x_85:
[----:B------:R-:W-:Y:S05]  /*6fc0*/  BSYNC B1 ;  /* 0x0000000000017941 */ /* 0x000fea0003800000 */
.L_x_84:
        /* <DEDUP_REMOVED lines=12> */
.L_x_87:
[----:B------:R-:W-:Y:S05]  /*7090*/  BSYNC B1 ;  /* 0x0000000000017941 */ /* 0x000fea0003800000 */
.L_x_86:
        /* <DEDUP_REMOVED lines=12> */
.L_x_89:
[----:B------:R-:W-:Y:S05]  /*7160*/  BSYNC B1 ;  /* 0x0000000000017941 */ /* 0x000fea0003800000 */
.L_x_88:
        /* <DEDUP_REMOVED lines=12> */
.L_x_91:
[----:B------:R-:W-:Y:S05]  /*7230*/  BSYNC B1 ;  /* 0x0000000000017941 */ /* 0x000fea0003800000 */
.L_x_90:
        /* <DEDUP_REMOVED lines=12> */
.L_x_93:
[----:B------:R-:W-:Y:S05]  /*7300*/  BSYNC B1 ;  /* 0x0000000000017941 */ /* 0x000fea0003800000 */
.L_x_92:
        /* <DEDUP_REMOVED lines=12> */
.L_x_95:
[----:B------:R-:W-:Y:S05]  /*73d0*/  BSYNC B1 ;  /* 0x0000000000017941 */ /* 0x000fea0003800000 */
.L_x_94:
        /* <DEDUP_REMOVED lines=12> */
.L_x_97:
[----:B------:R-:W-:Y:S05]  /*74a0*/  BSYNC B1 ;  /* 0x0000000000017941 */ /* 0x000fea0003800000 */
.L_x_96:
        /* <DEDUP_REMOVED lines=12> */
.L_x_99:
[----:B------:R-:W-:Y:S05]  /*7570*/  BSYNC B1 ;  /* 0x0000000000017941 */ /* 0x000fea0003800000 */
.L_x_98:
        /* <DEDUP_REMOVED lines=12> */
.L_x_101:
[----:B------:R-:W-:Y:S05]  /*7640*/  BSYNC B1 ;  /* 0x0000000000017941 */ /* 0x000fea0003800000 */
.L_x_100:
        /* <DEDUP_REMOVED lines=12> */
.L_x_103:
[----:B------:R-:W-:Y:S05]  /*7710*/  BSYNC B1 ;  /* 0x0000000000017941 */ /* 0x000fea0003800000 */
.L_x_102:
        /* <DEDUP_REMOVED lines=12> */
.L_x_105:
[----:B------:R-:W-:Y:S05]  /*77e0*/  BSYNC B1 ;  /* 0x0000000000017941 */ /* 0x000fea0003800000 */
.L_x_104:
        /* <DEDUP_REMOVED lines=12> */
.L_x_107:
[----:B------:R-:W-:Y:S05]  /*78b0*/  BSYNC B1 ;  /* 0x0000000000017941 */ /* 0x000fea0003800000 */
.L_x_106:
        /* <DEDUP_REMOVED lines=12> */
.L_x_109:
[----:B------:R-:W-:Y:S05]  /*7980*/  BSYNC B1 ;  /* 0x0000000000017941 */ /* 0x000fea0003800000 */
.L_x_108:
        /* <DEDUP_REMOVED lines=12> */
.L_x_111:
[----:B------:R-:W-:Y:S05]  /*7a50*/  BSYNC B1 ;  /* 0x0000000000017941 */ /* 0x000fea0003800000 */
.L_x_110:
        /* <DEDUP_REMOVED lines=12> */
.L_x_113:
[----:B------:R-:W-:Y:S05]  /*7b20*/  BSYNC B1 ;  /* 0x0000000000017941 */ /* 0x000fea0003800000 */
.L_x_112:
        /* <DEDUP_REMOVED lines=12> */
.L_x_115:
[----:B------:R-:W-:Y:S05]  /*7bf0*/  BSYNC B1 ;  /* 0x0000000000017941 */ /* 0x000fea0003800000 */
.L_x_114:
        /* <DEDUP_REMOVED lines=12> */
.L_x_117:
[----:B------:R-:W-:Y:S05]  /*7cc0*/  BSYNC B1 ;  /* 0x0000000000017941 */ /* 0x000fea0003800000 */
.L_x_116:
        /* <DEDUP_REMOVED lines=12> */
.L_x_119:
[----:B------:R-:W-:Y:S05]  /*7d90*/  BSYNC B1 ;  /* 0x0000000000017941 */ /* 0x000fea0003800000 */
.L_x_118:
        /* <DEDUP_REMOVED lines=12> */
.L_x_121:
[----:B------:R-:W-:Y:S05]  /*7e60*/  BSYNC B1 ;  /* 0x0000000000017941 */ /* 0x000fea0003800000 */
.L_x_120:
        /* <DEDUP_REMOVED lines=12> */
.L_x_123:
[----:B------:R-:W-:Y:S05]  /*7f30*/  BSYNC B1 ;  /* 0x0000000000017941 */ /* 0x000fea0003800000 */
.L_x_122:
        /* <DEDUP_REMOVED lines=12> */
.L_x_125:
[----:B------:R-:W-:Y:S05]  /*8000*/  BSYNC B1 ;  /* 0x0000000000017941 */ /* 0x000fea0003800000 */
.L_x_124:
        /* <DEDUP_REMOVED lines=12> */
.L_x_127:
[----:B------:R-:W-:Y:S05]  /*80d0*/  BSYNC B1 ;  /* 0x0000000000017941 */ /* 0x000fea0003800000 */
.L_x_126:
        /* <DEDUP_REMOVED lines=12> */
.L_x_129:
[----:B------:R-:W-:Y:S05]  /*81a0*/  BSYNC B1 ;  /* 0x0000000000017941 */ /* 0x000fea0003800000 */
.L_x_128:
        /* <DEDUP_REMOVED lines=12> */
.L_x_131:
[----:B------:R-:W-:Y:S05]  /*8270*/  BSYNC B1 ;  /* 0x0000000000017941 */ /* 0x000fea0003800000 */
.L_x_130:
        /* <DEDUP_REMOVED lines=12> */
.L_x_133:
[----:B------:R-:W-:Y:S05]  /*8340*/  BSYNC B1 ;  /* 0x0000000000017941 */ /* 0x000fea0003800000 */
.L_x_132:
        /* <DEDUP_REMOVED lines=12> */
.L_x_135:
[----:B------:R-:W-:Y:S05]  /*8410*/  BSYNC B1 ;  /* 0x0000000000017941 */ /* 0x000fea0003800000 */
.L_x_134:
        /* <DEDUP_REMOVED lines=12> */
.L_x_137:
[----:B------:R-:W-:Y:S05]  /*84e0*/  BSYNC B1 ;  /* 0x0000000000017941 */ /* 0x000fea0003800000 */
.L_x_136:
        /* <DEDUP_REMOVED lines=12> */
.L_x_139:
[----:B------:R-:W-:Y:S05]  /*85b0*/  BSYNC B1 ;  /* 0x0000000000017941 */ /* 0x000fea0003800000 */
.L_x_138:
        /* <DEDUP_REMOVED lines=12> */
.L_x_141:
[----:B------:R-:W-:Y:S05]  /*8680*/  BSYNC B1 ;  /* 0x0000000000017941 */ /* 0x000fea0003800000 */
.L_x_140:
        /* <DEDUP_REMOVED lines=12> */
.L_x_143:
[----:B------:R-:W-:Y:S05]  /*8750*/  BSYNC B1 ;  /* 0x0000000000017941 */ /* 0x000fea0003800000 */
.L_x_142:
        /* <DEDUP_REMOVED lines=12> */
.L_x_145:
[----:B------:R-:W-:Y:S05]  /*8820*/  BSYNC B1 ;  /* 0x0000000000017941 */ /* 0x000fea0003800000 */
.L_x_144:
        /* <DEDUP_REMOVED lines=12> */
.L_x_147:
[----:B------:R-:W-:Y:S05]  /*88f0*/  BSYNC B1 ;  /* 0x0000000000017941 */ /* 0x000fea0003800000 */
.L_x_146:
        /* <DEDUP_REMOVED lines=12> */
.L_x_149:
[----:B------:R-:W-:Y:S05]  /*89c0*/  BSYNC B1 ;  /* 0x0000000000017941 */ /* 0x000fea0003800000 */
.L_x_148:
        /* <DEDUP_REMOVED lines=12> */
.L_x_151:
[----:B------:R-:W-:Y:S05]  /*8a90*/  BSYNC B1 ;  /* 0x0000000000017941 */ /* 0x000fea0003800000 */
.L_x_150:
        /* <DEDUP_REMOVED lines=12> */
.L_x_153:
[----:B------:R-:W-:Y:S05]  /*8b60*/  BSYNC B1 ;  /* 0x0000000000017941 */ /* 0x000fea0003800000 */
.L_x_152:
        /* <DEDUP_REMOVED lines=12> */
.L_x_155:
[----:B------:R-:W-:Y:S05]  /*8c30*/  BSYNC B1 ;  /* 0x0000000000017941 */ /* 0x000fea0003800000 */
.L_x_154:
        /* <DEDUP_REMOVED lines=12> */
.L_x_157:
[----:B------:R-:W-:Y:S05]  /*8d00*/  BSYNC B1 ;  /* 0x0000000000017941 */ /* 0x000fea0003800000 */
.L_x_156:
        /* <DEDUP_REMOVED lines=12> */
.L_x_159:
[----:B------:R-:W-:Y:S05]  /*8dd0*/  BSYNC B1 ;  /* 0x0000000000017941 */ /* 0x000fea0003800000 */
.L_x_158:
        /* <DEDUP_REMOVED lines=12> */
.L_x_161:
[----:B------:R-:W-:Y:S05]  /*8ea0*/  BSYNC B1 ;  /* 0x0000000000017941 */ /* 0x000fea0003800000 */
.L_x_160:
        /* <DEDUP_REMOVED lines=12> */
.L_x_163:
[----:B------:R-:W-:Y:S05]  /*8f70*/  BSYNC B1 ;  /* 0x0000000000017941 */ /* 0x000fea0003800000 */
.L_x_162:
        /* <DEDUP_REMOVED lines=12> */
.L_x_165:
[----:B------:R-:W-:Y:S05]  /*9040*/  BSYNC B1 ;  /* 0x0000000000017941 */ /* 0x000fea0003800000 */
.L_x_164:
        /* <DEDUP_REMOVED lines=12> */
.L_x_167:
[----:B------:R-:W-:Y:S05]  /*9110*/  BSYNC B1 ;  /* 0x0000000000017941 */ /* 0x000fea0003800000 */
.L_x_166:
        /* <DEDUP_REMOVED lines=12> */
.L_x_169:
[----:B------:R-:W-:Y:S05]  /*91e0*/  BSYNC B1 ;  /* 0x0000000000017941 */ /* 0x000fea0003800000 */
.L_x_168:
        /* <DEDUP_REMOVED lines=12> */
.L_x_171:
[----:B------:R-:W-:Y:S05]  /*92b0*/  BSYNC B1 ;  /* 0x0000000000017941 */ /* 0x000fea0003800000 */
.L_x_170:
        /* <DEDUP_REMOVED lines=12> */
.L_x_173:
[----:B------:R-:W-:Y:S05]  /*9380*/  BSYNC B1 ;  /* 0x0000000000017941 */ /* 0x000fea0003800000 */
.L_x_172:
        /* <DEDUP_REMOVED lines=12> */
.L_x_175:
[----:B------:R-:W-:Y:S05]  /*9450*/  BSYNC B1 ;  /* 0x0000000000017941 */ /* 0x000fea0003800000 */
.L_x_174:
        /* <DEDUP_REMOVED lines=12> */
.L_x_177:
[----:B------:R-:W-:Y:S05]  /*9520*/  BSYNC B1 ;  /* 0x0000000000017941 */ /* 0x000fea0003800000 */
.L_x_176:
        /* <DEDUP_REMOVED lines=12> */
.L_x_179:
[----:B------:R-:W-:Y:S05]  /*95f0*/  BSYNC B1 ;  /* 0x0000000000017941 */ /* 0x000fea0003800000 */
.L_x_178:
        /* <DEDUP_REMOVED lines=12> */
.L_x_181:
[----:B------:R-:W-:Y:S05]  /*96c0*/  BSYNC B1 ;  /* 0x0000000000017941 */ /* 0x000fea0003800000 */
.L_x_180:
        /* <DEDUP_REMOVED lines=12> */
.L_x_183:
[----:B------:R-:W-:Y:S05]  /*9790*/  BSYNC B1 ;  /* 0x0000000000017941 */ /* 0x000fea0003800000 */
.L_x_182:
        /* <DEDUP_REMOVED lines=12> */
.L_x_185:
[----:B------:R-:W-:Y:S05]  /*9860*/  BSYNC B1 ;  /* 0x0000000000017941 */ /* 0x000fea0003800000 */
.L_x_184:
        /* <DEDUP_REMOVED lines=12> */
.L_x_187:
[----:B------:R-:W-:Y:S05]  /*9930*/  BSYNC B1 ;  /* 0x0000000000017941 */ /* 0x000fea0003800000 */
.L_x_186:
        /* <DEDUP_REMOVED lines=12> */
.L_x_189:
[----:B------:R-:W-:Y:S05]  /*9a00*/  BSYNC B1 ;  /* 0x0000000000017941 */ /* 0x000fea0003800000 */
.L_x_188:
        /* <DEDUP_REMOVED lines=12> */
.L_x_191:
[----:B------:R-:W-:Y:S05]  /*9ad0*/  BSYNC B1 ;  /* 0x0000000000017941 */ /* 0x000fea0003800000 */
.L_x_190:
[----:B-----5:R-:W-:Y:S01]  /*9ae0*/  LOP3.LUT R32, R32, 0xff, RZ, 0xc0, !PT ;  /* 0x000000ff20207812 */ /* 0x020fe200078ec0ff */
[----:B------:R-:W-:Y:S01]  /*9af0*/  BSSY B1, `(.L_x_192) ;  /* 0x000000b000017945 */ /* 0x000fe20003800000 */
[----:B------:R-:W-:Y:S02]  /*9b00*/  ISETP.LT.OR P3, PT, R34, 0x99, !P1 ;  /* 0x000000992200780c */ /* 0x000fe40004f61670 */
[----:B------:R-:W-:-:S05]  /*9b10*/  F2FP.F16.E5M2.UNPACK_B R32, R32 ;  /* 0x00000020ff20723e */ /* 0x000fca00020004ff */
[----:B------:R-:W-:-:S05]  /*9b20*/  HADD2.F32 R32, -RZ, R32.H0_H0 ;  /* 0x20000020ff207230 */ /* 0x000fca0000004100 */
[----:B------:R-:W-:-:S04]  /*9b30*/  FMUL R32, R32, UR25 ;  /* 0x0000001920207c20 */ /* 0x000fc80008400000 */
[----:B------:R-:W-:Y:S01]  /*9b40*/  FFMA R32, R23, UR24, R32 ;  /* 0x0000001817207c23 */ /* 0x000fe20008000020 */
[----:B------:R-:W-:-:S04]  /*9b50*/  PRMT R23, RZ, 0x7610, R23 ;  /* 0x00007610ff177816 */ /* 0x000fc80000000017 */
[----:B0-----:R-:W-:-:S05]  /*9b60*/  F2FP.SATFINITE.E5M2.F32.PACK_AB_MERGE_C R33, RZ, R32, RZ ;  /* 0x00000020ff21723e */ /* 0x001fca00048060ff */
[----:B------:R0:W-:Y:S01]  /*9b70*/  @!P2 STG.E.U8 desc[UR18][R24.64+0x99], R33 ;  /* 0x000099211800a986 */ /* 0x0001e2000c101112 */
[----:B------:R-:W-:Y:S05]  /*9b80*/  @P3 BRA `(.L_x_193) ;  /* 0x0000000000043947 */ /* 0x000fea0003800000 */
[----:B------:R0:W5:Y:S02]  /*9b90*/  LDG.E.U8 R23, desc[UR18][R30.64+0x98] ;  /* 0x000098121e177981 */ /* 0x000164000c1e1100 */
.L_x_193:
[----:B------:R-:W-:Y:S05]  /*9ba0*/  BSYNC B1 ;  /* 0x0000000000017941 */ /* 0x000fea0003800000 */
.L_x_192:
        /* <DEDUP_REMOVED lines=8> */
[----:B------:R-:W-:-:S05]  /*9c30*/  F2FP.SATFINITE.E5M2.F32.PACK_AB_MERGE_C R23, RZ, R23, RZ ;  /* 0x00000017ff17723e */ /* 0x000fca00048060ff */
[----:B------:R0:W-:Y:S01]  /*9c40*/  @!P3 STG.E.U8 desc[UR18][R26.64+0x98], R23 ;  /* 0x000098171a00b986 */ /* 0x0001e2000c101112 */
[----:B------:R-:W-:Y:S05]  /*9c50*/  @P2 BRA `(.L_x_195) ;  /* 0x0000000000042947 */ /* 0x000fea0003800000 */
[----:B------:R0:W5:Y:S02]  /*9c60*/  LDG.E.U8 R22, desc[UR18][R30.64+0x99] ;  /* 0x000099121e167981 */ /* 0x000164000c1e1100 */
.L_x_195:
[----:B------:R-:W-:Y:S05]  /*9c70*/  BSYNC B1 ;  /* 0x0000000000017941 */ /* 0x000fea0003800000 */
.L_x_194:
        /* <DEDUP_REMOVED lines=12> */
.L_x_197:
[----:B------:R-:W-:Y:S05]  /*9d40*/  BSYNC B1 ;  /* 0x0000000000017941 */ /* 0x000fea0003800000 */
.L_x_196:
        /* <DEDUP_REMOVED lines=12> */
.L_x_199:
[----:B------:R-:W-:Y:S05]  /*9e10*/  BSYNC B1 ;  /* 0x0000000000017941 */ /* 0x000fea0003800000 */
.L_x_198:
        /* <DEDUP_REMOVED lines=12> */
.L_x_201:
[----:B------:R-:W-:Y:S05]  /*9ee0*/  BSYNC B1 ;  /* 0x0000000000017941 */ /* 0x000fea0003800000 */
.L_x_200:
        /* <DEDUP_REMOVED lines=12> */
.L_x_203:
[----:B------:R-:W-:Y:S05]  /*9fb0*/  BSYNC B1 ;  /* 0x0000000000017941 */ /* 0x000fea0003800000 */
.L_x_202:
        /* <DEDUP_REMOVED lines=12> */
.L_x_205:
[----:B------:R-:W-:Y:S05]  /*a080*/  BSYNC B1 ;  /* 0x0000000000017941 */ /* 0x000fea0003800000 */
.L_x_204:
        /* <DEDUP_REMOVED lines=12> */
.L_x_207:
[----:B------:R-:W-:Y:S05]  /*a150*/  BSYNC B1 ;  /* 0x0000000000017941 */ /* 0x000fea0003800000 */
.L_x_206:
        /* <DEDUP_REMOVED lines=12> */
.L_x_209:
[----:B------:R-:W-:Y:S05]  /*a220*/  BSYNC B1 ;  /* 0x0000000000017941 */ /* 0x000fea0003800000 */
.L_x_208:
        /* <DEDUP_REMOVED lines=12> */
.L_x_211:
[----:B------:R-:W-:Y:S05]  /*a2f0*/  BSYNC B1 ;  /* 0x0000000000017941 */ /* 0x000fea0003800000 */
.L_x_210:
        /* <DEDUP_REMOVED lines=12> */
.L_x_213:
[----:B------:R-:W-:Y:S05]  /*a3c0*/  BSYNC B1 ;  /* 0x0000000000017941 */ /* 0x000fea0003800000 */
.L_x_212:
        /* <DEDUP_REMOVED lines=12> */
.L_x_215:
[----:B------:R-:W-:Y:S05]  /*a490*/  BSYNC B1 ;  /* 0x0000000000017941 */ /* 0x000fea0003800000 */
.L_x_214:
        /* <DEDUP_REMOVED lines=12> */
.L_x_217:
[----:B------:R-:W-:Y:S05]  /*a560*/  BSYNC B1 ;  /* 0x0000000000017941 */ /* 0x000fea0003800000 */
.L_x_216:
        /* <DEDUP_REMOVED lines=12> */
.L_x_219:
[----:B------:R-:W-:Y:S05]  /*a630*/  BSYNC B1 ;  /* 0x0000000000017941 */ /* 0x000fea0003800000 */
.L_x_218:
        /* <DEDUP_REMOVED lines=12> */
.L_x_221:
[----:B------:R-:W-:Y:S05]  /*a700*/  BSYNC B1 ;  /* 0x0000000000017941 */ /* 0x000fea0003800000 */
.L_x_220:
        /* <DEDUP_REMOVED lines=12> */
.L_x_223:
[----:B------:R-:W-:Y:S05]  /*a7d0*/  BSYNC B1 ;  /* 0x0000000000017941 */ /* 0x000fea0003800000 */
.L_x_222:
        /* <DEDUP_REMOVED lines=12> */
.L_x_225:
[----:B------:R-:W-:Y:S05]  /*a8a0*/  BSYNC B1 ;  /* 0x0000000000017941 */ /* 0x000fea0003800000 */
.L_x_224:
        /* <DEDUP_REMOVED lines=12> */
.L_x_227:
[----:B------:R-:W-:Y:S05]  /*a970*/  BSYNC B1 ;  /* 0x0000000000017941 */ /* 0x000fea0003800000 */
.L_x_226:
        /* <DEDUP_REMOVED lines=12> */
.L_x_229:
[----:B------:R-:W-:Y:S05]  /*aa40*/  BSYNC B1 ;  /* 0x0000000000017941 */ /* 0x000fea0003800000 */
.L_x_228:
        /* <DEDUP_REMOVED lines=12> */
.L_x_231:
[----:B------:R-:W-:Y:S05]  /*ab10*/  BSYNC B1 ;  /* 0x0000000000017941 */ /* 0x000fea0003800000 */
.L_x_230:
        /* <DEDUP_REMOVED lines=12> */
.L_x_233:
[----:B------:R-:W-:Y:S05]  /*abe0*/  BSYNC B1 ;  /* 0x0000000000017941 */ /* 0x000fea0003800000 */
.L_x_232:
        /* <DEDUP_REMOVED lines=12> */
.L_x_235:
[----:B------:R-:W-:Y:S05]  /*acb0*/  BSYNC B1 ;  /* 0x0000000000017941 */ /* 0x000fea0003800000 */
.L_x_234:
[----:B-----5:R-:W-:Y:S01]  /*acc0*/  LOP3.LUT R2, R2, 0xff, RZ, 0xc0, !PT ;  /* 0x000000ff02027812 */ /* 0x020fe200078ec0ff */
[----:B------:R-:W-:Y:S01]  /*acd0*/  BSSY B1, `(.L_x_236) ;  /* 0x000000b000017945 */ /* 0x000fe20003800000 */
[----:B------:R-:W-:Y:S02]  /*ace0*/  ISETP.LT.OR P3, PT, R34, 0xc9, !P0 ;  /* 0x000000c92200780c */ /* 0x000fe40004761670 */
[----:B------:R-:W-:-:S05]  /*acf0*/  F2FP.F16.E5M2.UNPACK_B R2, R2 ;  /* 0x00000002ff02723e */ /* 0x000fca00020004ff */
[----:B------:R-:W-:-:S05]  /*ad00*/  HADD2.F32 R2, -RZ, R2.H0_H0 ;  /* 0x20000002ff027230 */ /* 0x000fca0000004100 */
[----:B0-----:R-:W-:-:S04]  /*ad10*/  FMUL R3, R2, UR25 ;  /* 0x0000001902037c20 */ /* 0x001fc80008400000 */
[----:B------:R-:W-:Y:S01]  /*ad20*/  FFMA R3, R0, UR24, R3 ;  /* 0x0000001800037c23 */ /* 0x000fe20008000003 */
[----:B------:R-:W-:-:S04]  /*ad30*/  PRMT R0, RZ, 0x7610, R0 ;  /* 0x00007610ff007816 */ /* 0x000fc80000000000 */
[----:B------:R-:W-:-:S05]  /*ad40*/  F2FP.SATFINITE.E5M2.F32.PACK_AB_MERGE_C R3, RZ, R3, RZ ;  /* 0x00000003ff03723e */ /* 0x000fca00048060ff */
[----:B------:R0:W-:Y:S01]  /*ad50*/  @!P2 STG.E.U8 desc[UR18][R26.64+0xc1], R3 ;  /* 0x0000c1031a00a986 */ /* 0x0001e2000c101112 */
[----:B------:R-:W-:Y:S05]  /*ad60*/  @P3 BRA `(.L_x_237) ;  /* 0x0000000000043947 */ /* 0x000fea0003800000 */
[----:B------:R0:W5:Y:S02]  /*ad70*/  LDG.E.U8 R0, desc[UR18][R28.64+0xc8] ;  /* 0x0000c8121c007981 */ /* 0x000164000c1e1100 */
.L_x_237:
[----:B------:R-:W-:Y:S05]  /*ad80*/  BSYNC B1 ;  /* 0x0000000000017941 */ /* 0x000fea0003800000 */
.L_x_236:
[----:B------:R-:W2:Y:S01]  /*ad90*/  LDL.LU R2, [R1] ;  /* 0x0000000001027983 */ /* 0x000ea20000300800 */
[----:B-----5:R-:W-:Y:S01]  /*ada0*/  LOP3.LUT R0, R0, 0xff, RZ, 0xc0, !PT ;  /* 0x000000ff00007812 */ /* 0x020fe200078ec0ff */
[----:B------:R-:W-:Y:S01]  /*adb0*/  BSSY B1, `(.L_x_238) ;  /* 0x000000b000017945 */ /* 0x000fe20003800000 */
[----:B------:R-:W-:Y:S02]  /*adc0*/  ISETP.LT.OR P2, PT, R34, 0xca, !P0 ;  /* 0x000000ca2200780c */ /* 0x000fe40004741670 */
[----:B------:R-:W-:-:S05]  /*add0*/  F2FP.F16.E5M2.UNPACK_B R0, R0 ;  /* 0x00000000ff00723e */ /* 0x000fca00020004ff */
[----:B------:R-:W-:-:S05]  /*ade0*/  HADD2.F32 R0, -RZ, R0.H0_H0 ;  /* 0x20000000ff007230 */ /* 0x000fca0000004100 */
[----:B------:R-:W-:-:S04]  /*adf0*/  FMUL R0, R0, UR25 ;  /* 0x0000001900007c20 */ /* 0x000fc80008400000 */
[----:B--2---:R-:W-:-:S05]  /*ae00*/  FFMA R0, R2, UR24, R0 ;  /* 0x0000001802007c23 */ /* 0x004fca0008000000 */
[----:B0-----:R-:W-:Y:S02]  /*ae10*/  F2FP.SATFINITE.E5M2.F32.PACK_AB_MERGE_C R3, RZ, R0, RZ ;  /* 0x00000000ff03723e */ /* 0x001fe400048060ff */
[----:B------:R-:W-:-:S03]  /*ae20*/  PRMT R0, RZ, 0x7610, R0 ;  /* 0x00007610ff007816 */ /* 0x000fc60000000000 */
[----:B------:R0:W-:Y:S01]  /*ae30*/  @!P3 STG.E.U8 desc[UR18][R24.64+0xc8], R3 ;  /* 0x0000c8031800b986 */ /* 0x0001e2000c101112 */
[----:B------:R-:W-:Y:S05]  /*ae40*/  @P2 BRA `(.L_x_239) ;  /* 0x0000000000042947 */ /* 0x000fea0003800000 */
[----:B------:R2:W5:Y:S02]  /*ae50*/  LDG.E.U8 R0, desc[UR18][R28.64+0xc9] ;  /* 0x0000c9121c007981 */ /* 0x000564000c1e1100 */
.L_x_239:
[----:B------:R-:W-:Y:S05]  /*ae60*/  BSYNC B1 ;  /* 0x0000000000017941 */ /* 0x000fea0003800000 */
.L_x_238:
[----:B------:R-:W3:Y:S01]  /*ae70*/  LDL.LU R2, [R1+0x4] ;  /* 0x0000040001027983 */ /* 0x000ee20000300800 */
[----:B-----5:R-:W-:Y:S01]  /*ae80*/  LOP3.LUT R0, R0, 0xff, RZ, 0xc0, !PT ;  /* 0x000000ff00007812 */ /* 0x020fe200078ec0ff */
[----:B------:R-:W-:Y:S01]  /*ae90*/  BSSY B1, `(.L_x_240) ;  /* 0x000000b000017945 */ /* 0x000fe20003800000 */
[----:B------:R-:W-:Y:S02]  /*aea0*/  ISETP.LT.OR P3, PT, R34, 0xc9, !P1 ;  /* 0x000000c92200780c */ /* 0x000fe40004f61670 */
[----:B------:R-:W-:-:S05]  /*aeb0*/  F2FP.F16.E5M2.UNPACK_B R0, R0 ;  /* 0x00000000ff00723e */ /* 0x000fca00020004ff */
[----:B------:R-:W-:-:S05]  /*aec0*/  HADD2.F32 R0, -RZ, R0.H0_H0 ;  /* 0x20000000ff007230 */ /* 0x000fca0000004100 */
[----:B------:R-:W-:-:S04]  /*aed0*/  FMUL R0, R0, UR25 ;  /* 0x0000001900007c20 */ /* 0x000fc80008400000 */
[----:B---3--:R-:W-:-:S05]  /*aee0*/  FFMA R0, R2, UR24, R0 ;  /* 0x0000001802007c23 */ /* 0x008fca0008000000 */
[----:B0-----:R-:W-:Y:S02]  /*aef0*/  F2FP.SATFINITE.E5M2.F32.PACK_AB_MERGE_C R3, RZ, R0, RZ ;  /* 0x00000000ff03723e */ /* 0x001fe400048060ff */
[----:B------:R-:W-:-:S03]  /*af00*/  PRMT R0, RZ, 0x7610, R0 ;  /* 0x00007610ff007816 */ /* 0x000fc60000000000 */
[----:B------:R0:W-:Y:S01]  /*af10*/  @!P2 STG.E.U8 desc[UR18][R24.64+0xc9], R3 ;  /* 0x0000c9031800a986 */ /* 0x0001e2000c101112 */
[----:B------:R-:W-:Y:S05]  /*af20*/  @P3 BRA `(.L_x_241) ;  /* 0x0000000000043947 */ /* 0x000fea0003800000 */
[----:B------:R3:W5:Y:S02]  /*af30*/  LDG.E.U8 R0, desc[UR18][R30.64+0xc8] ;  /* 0x0000c8121e007981 */ /* 0x000764000c1e1100 */
.L_x_241:
[----:B------:R-:W-:Y:S05]  /*af40*/  BSYNC B1 ;  /* 0x0000000000017941 */ /* 0x000fea0003800000 */
.L_x_240:
[----:B------:R-:W2:Y:S01]  /*af50*/  LDL.LU R2, [R1+0x8] ;  /* 0x0000080001027983 */ /* 0x000ea20000300800 */
        /* <DEDUP_REMOVED lines=12> */
.L_x_243:
[----:B------:R-:W-:Y:S05]  /*b020*/  BSYNC B1 ;  /* 0x0000000000017941 */ /* 0x000fea0003800000 */
.L_x_242:
        /* <DEDUP_REMOVED lines=13> */
.L_x_245:
[----:B------:R-:W-:Y:S05]  /*b100*/  BSYNC B1 ;  /* 0x0000000000017941 */ /* 0x000fea0003800000 */
.L_x_244:
        /* <DEDUP_REMOVED lines=13> */
.L_x_247:
[----:B------:R-:W-:Y:S05]  /*b1e0*/  BSYNC B1 ;  /* 0x0000000000017941 */ /* 0x000fea0003800000 */
.L_x_246:
        /* <DEDUP_REMOVED lines=13> */
.L_x_249:
[----:B------:R-:W-:Y:S05]  /*b2c0*/  BSYNC B1 ;  /* 0x0000000000017941 */ /* 0x000fea0003800000 */
.L_x_248:
        /* <DEDUP_REMOVED lines=13> */
.L_x_251:
[----:B------:R-:W-:Y:S05]  /*b3a0*/  BSYNC B1 ;  /* 0x0000000000017941 */ /* 0x000fea0003800000 */
.L_x_250:
        /* <DEDUP_REMOVED lines=13> */
.L_x_253:
[----:B------:R-:W-:Y:S05]  /*b480*/  BSYNC B1 ;  /* 0x0000000000017941 */ /* 0x000fea0003800000 */
.L_x_252:
        /* <DEDUP_REMOVED lines=13> */
.L_x_255:
[----:B------:R-:W-:Y:S05]  /*b560*/  BSYNC B1 ;  /* 0x0000000000017941 */ /* 0x000fea0003800000 */
.L_x_254:
        /* <DEDUP_REMOVED lines=13> */
.L_x_257:
[----:B------:R-:W-:Y:S05]  /*b640*/  BSYNC B1 ;  /* 0x0000000000017941 */ /* 0x000fea0003800000 */
.L_x_256:
        /* <DEDUP_REMOVED lines=13> */
.L_x_259:
[----:B------:R-:W-:Y:S05]  /*b720*/  BSYNC B1 ;  /* 0x0000000000017941 */ /* 0x000fea0003800000 */
.L_x_258:
        /* <DEDUP_REMOVED lines=13> */
.L_x_261:
[----:B------:R-:W-:Y:S05]  /*b800*/  BSYNC B1 ;  /* 0x0000000000017941 */ /* 0x000fea0003800000 */
.L_x_260:
        /* <DEDUP_REMOVED lines=13> */
.L_x_263:
[----:B------:R-:W-:Y:S05]  /*b8e0*/  BSYNC B1 ;  /* 0x0000000000017941 */ /* 0x000fea0003800000 */
.L_x_262:
        /* <DEDUP_REMOVED lines=13> */
.L_x_265:
[----:B------:R-:W-:Y:S05]  /*b9c0*/  BSYNC B1 ;  /* 0x0000000000017941 */ /* 0x000fea0003800000 */
.L_x_264:
        /* <DEDUP_REMOVED lines=13> */
.L_x_267:
[----:B------:R-:W-:Y:S05]  /*baa0*/  BSYNC B1 ;  /* 0x0000000000017941 */ /* 0x000fea0003800000 */
.L_x_266:
        /* <DEDUP_REMOVED lines=13> */
.L_x_269:
[----:B------:R-:W-:Y:S05]  /*bb80*/  BSYNC B1 ;  /* 0x0000000000017941 */ /* 0x000fea0003800000 */
.L_x_268:
        /* <DEDUP_REMOVED lines=13> */
.L_x_271:
[----:B------:R-:W-:Y:S05]  /*bc60*/  BSYNC B1 ;  /* 0x0000000000017941 */ /* 0x000fea0003800000 */
.L_x_270:
        /* <DEDUP_REMOVED lines=13> */
.L_x_273:
[----:B------:R-:W-:Y:S05]  /*bd40*/  BSYNC B1 ;  /* 0x0000000000017941 */ /* 0x000fea0003800000 */
.L_x_272:
        /* <DEDUP_REMOVED lines=13> */
.L_x_275:
[----:B------:R-:W-:Y:S05]  /*be20*/  BSYNC B1 ;  /* 0x0000000000017941 */ /* 0x000fea0003800000 */
.L_x_274:
        /* <DEDUP_REMOVED lines=13> */
.L_x_277:
[----:B------:R-:W-:Y:S05]  /*bf00*/  BSYNC B1 ;  /* 0x0000000000017941 */ /* 0x000fea0003800000 */
.L_x_276:
        /* <DEDUP_REMOVED lines=13> */
.L_x_279:
[----:B------:R-:W-:Y:S05]  /*bfe0*/  BSYNC B1 ;  /* 0x0000000000017941 */ /* 0x000fea0003800000 */
.L_x_278:
        /* <DEDUP_REMOVED lines=13> */
.L_x_281:
[----:B------:R-:W-:Y:S05]  /*c0c0*/  BSYNC B1 ;  /* 0x0000000000017941 */ /* 0x000fea0003800000 */
.L_x_280:
        /* <DEDUP_REMOVED lines=13> */
.L_x_283:
[----:B------:R-:W-:Y:S05]  /*c1a0*/  BSYNC B1 ;  /* 0x0000000000017941 */ /* 0x000fea0003800000 */
.L_x_282:
        /* <DEDUP_REMOVED lines=13> */
.L_x_285:
[----:B------:R-:W-:Y:S05]  /*c280*/  BSYNC B1 ;  /* 0x0000000000017941 */ /* 0x000fea0003800000 */
.L_x_284:
        /* <DEDUP_REMOVED lines=13> */
.L_x_287:
[----:B------:R-:W-:Y:S05]  /*c360*/  BSYNC B1 ;  /* 0x0000000000017941 */ /* 0x000fea0003800000 */
.L_x_286:
        /* <DEDUP_REMOVED lines=13> */
.L_x_289:
[----:B------:R-:W-:Y:S05]  /*c440*/  BSYNC B1 ;  /* 0x0000000000017941 */ /* 0x000fea0003800000 */
.L_x_288:
        /* <DEDUP_REMOVED lines=13> */
.L_x_291:
[----:B------:R-:W-:Y:S05]  /*c520*/  BSYNC B1 ;  /* 0x0000000000017941 */ /* 0x000fea0003800000 */
.L_x_290:
[----:B------:R-:W-:Y:S05]  /*c530*/  @P1 BRA `(.L_x_292) ;  /* 0x00000020009c1947 */ /* 0x000fea0003800000 */
[----:B------:R-:W2:Y:S01]  /*c540*/  LDL.LU R2, [R1+0x6c] ;  /* 0x00006c0001027983 */ /* 0x000ea20000300800 */
[----:B-----5:R-:W-:-:S04]  /*c550*/  LOP3.LUT R0, R0, 0xff, RZ, 0xc0, !PT ;  /* 0x000000ff00007812 */ /* 0x020fc800078ec0ff */
[----:B------:R-:W-:-:S05]  /*c560*/  F2FP.F16.E5M2.UNPACK_B R0, R0 ;  /* 0x00000000ff00723e */ /* 0x000fca00020004ff */
[----:B------:R-:W-:-:S05]  /*c570*/  HADD2.F32 R0, -RZ, R0.H0_H0 ;  /* 0x20000000ff007230 */ /* 0x000fca0000004100 */
[----:B------:R-:W-:-:S04]  /*c580*/  FMUL R0, R0, UR25 ;  /* 0x0000001900007c20 */ /* 0x000fc80008400000 */
[----:B--2---:R-:W-:-:S05]  /*c590*/  FFMA R0, R2, UR24, R0 ;  /* 0x0000001802007c23 */ /* 0x004fca0008000000 */
[----:B0-----:R-:W-:-:S05]  /*c5a0*/  F2FP.SATFINITE.E5M2.F32.PACK_AB_MERGE_C R3, RZ, R0, RZ ;  /* 0x00000000ff03723e */ /* 0x001fca00048060ff */
[----:B------:R0:W-:Y:S01]  /*c5b0*/  STG.E.U8 desc[UR18][R26.64+0xf9], R3 ;  /* 0x0000f9031a007986 */ /* 0x0001e2000c101112 */
[----:B------:R-:W-:Y:S05]  /*c5c0*/  BRA `(.L_x_292) ;  /* 0x0000002000787947 */ /* 0x000fea0003800000 */
.L_x_35:
[C---:B------:R-:W-:Y:S01]  /*c5d0*/  ISETP.GE.AND P1, PT, R39.reuse, 0x1, PT ;  /* 0x000000012700780c */ /* 0x040fe20003f26270 */
[----:B------:R-:W-:Y:S01]  /*c5e0*/  FMUL R228, R228, UR24 ;  /* 0x00000018e4e47c20 */ /* 0x000fe20008400000 */
[----:B------:R-:W-:Y:S01]  /*c5f0*/  ISETP.GE.AND P0, PT, R39, 0x9, PT ;  /* 0x000000092700780c */ /* 0x000fe20003f06270 */
[----:B------:R-:W-:Y:S01]  /*c600*/  FMUL R227, R227, UR24 ;  /* 0x00000018e3e37c20 */ /* 0x000fe20008400000 */
[C---:B------:R-:W-:Y:S02]  /*c610*/  ISETP.LT.OR P2, PT, R34.reuse, 0x1, !P1 ;  /* 0x000000012200780c */ /* 0x040fe40004f41670 */
[C---:B------:R-:W-:Y:S02]  /*c620*/  ISETP.LT.OR P3, PT, R34.reuse, 0x2, !P1 ;  /* 0x000000022200780c */ /* 0x040fe40004f61670 */
[----:B------:R-:W-:Y:S01]  /*c630*/  ISETP.LT.OR P4, PT, R34, 0x2, !P0 ;  /* 0x000000022200780c */ /* 0x000fe20004781670 */
[----:B------:R-:W-:Y:S01]  /*c640*/  FMUL R225, R225, UR24 ;  /* 0x00000018e1e17c20 */ /* 0x000fe20008400000 */
[----:B------:R-:W-:Y:S01]  /*c650*/  F2FP.SATFINITE.E5M2.F32.PACK_AB_MERGE_C R29, RZ, R228, RZ ;  /* 0x000000e4ff1d723e */ /* 0x000fe200048060ff */
[----:B------:R-:W-:Y:S01]  /*c660*/  FMUL R226, R226, UR24 ;  /* 0x00000018e2e27c20 */ /* 0x000fe20008400000 */
[----:B------:R-:W-:Y:S01]  /*c670*/  F2FP.SATFINITE.E5M2.F32.PACK_AB_MERGE_C R227, RZ, R227, RZ ;  /* 0x000000e3ffe3723e */ /* 0x000fe200048060ff */
[----:B------:R-:W-:Y:S01]  /*c680*/  FMUL R224, R224, UR24 ;  /* 0x00000018e0e07c20 */ /* 0x000fe20008400000 */
[----:B------:R-:W-:-:S03]  /*c690*/  F2FP.SATFINITE.E5M2.F32.PACK_AB_MERGE_C R225, RZ, R225, RZ ;  /* 0x000000e1ffe1723e */ /* 0x000fc600048060ff */
[----:B------:R1:W-:Y:S01]  /*c6a0*/  @!P2 STG.E.U8 desc[UR18][R24.64], R29 ;  /* 0x0000001d1800a986 */ /* 0x0003e2000c101112 */
[----:B------:R-:W-:-:S03]  /*c6b0*/  F2FP.SATFINITE.E5M2.F32.PACK_AB_MERGE_C R31, RZ, R224, RZ ;  /* 0x000000e0ff1f723e */ /* 0x000fc600048060ff */
[----:B------:R2:W-:Y:S04]  /*c6c0*/  @!P3 STG.E.U8 desc[UR18][R24.64+0x1], R227 ;  /* 0x000001e31800b986 */ /* 0x0005e8000c101112 */
[----:B------:R3:W-:Y:S01]  /*c6d0*/  @!P4 STG.E.U8 desc[UR18][R26.64+0x1], R225 ;  /* 0x000001e11a00c986 */ /* 0x0007e2000c101112 */
[----:B-1----:R-:W-:-:S03]  /*c6e0*/  F2FP.SATFINITE.E5M2.F32.PACK_AB_MERGE_C R29, RZ, R226, RZ ;  /* 0x000000e2ff1d723e */ /* 0x002fc600048060ff */
[----:B--2---:R-:W2:Y:S01]  /*c6f0*/  LDL.LU R227, [R1+0xc] ;  /* 0x00000c0001e37983 */ /* 0x004ea20000300800 */
[C---:B------:R-:W-:Y:S01]  /*c700*/  ISETP.LT.OR P3, PT, R34.reuse, 0x1, !P0 ;  /* 0x000000012200780c */ /* 0x040fe20004761670 */
[----:B------:R-:W-:Y:S01]  /*c710*/  FMUL R223, R223, UR24 ;  /* 0x00000018dfdf7c20 */ /* 0x000fe20008400000 */
[C---:B------:R-:W-:Y:S01]  /*c720*/  ISETP.LT.OR P5, PT, R34.reuse, 0x9, !P1 ;  /* 0x000000092200780c */ /* 0x040fe20004fa1670 */
[----:B------:R-:W4:Y:S01]  /*c730*/  LDL.LU R226, [R1+0x8] ;  /* 0x0000080001e27983 */ /* 0x000f220000300800 */
[C---:B------:R-:W-:Y:S02]  /*c740*/  ISETP.LT.OR P6, PT, R34.reuse, 0xa, !P1 ;  /* 0x0000000a2200780c */ /* 0x040fe40004fc1670 */
[----:B------:R-:W-:Y:S01]  /*c750*/  ISETP.LT.OR P2, PT, R34, 0x9, !P0 ;  /* 0x000000092200780c */ /* 0x000fe20004741670 */
[----:B------:R-:W2:Y:S04]  /*c760*/  LDL.LU R224, [R1+0x4] ;  /* 0x0000040001e07983 */ /* 0x000ea80000300800 */
[----:B---3--:R-:W3:Y:S01]  /*c770*/  LDL.LU R225, [R1] ;  /* 0x0000000001e17983 */ /* 0x008ee20000300800 */
[----:B------:R-:W-:Y:S01]  /*c780*/  FMUL R222, R222, UR24 ;  /* 0x00000018dede7c20 */ /* 0x000fe20008400000 */
[----:B------:R-:W-:-:S04]  /*c790*/  F2FP.SATFINITE.E5M2.F32.PACK_AB_MERGE_C R223, RZ, R223, RZ ;  /* 0x000000dfffdf723e */ /* 0x000fc800048060ff */
[----:B------:R-:W-:Y:S01]  /*c7a0*/  F2FP.SATFINITE.E5M2.F32.PACK_AB_MERGE_C R33, RZ, R222, RZ ;  /* 0x000000deff21723e */ /* 0x000fe200048060ff */
[----:B------:R1:W-:Y:S01]  /*c7b0*/  @!P3 STG.E.U8 desc[UR18][R26.64], R29 ;  /* 0x0000001d1a00b986 */ /* 0x0003e2000c101112 */
[----:B------:R-:W-:-:S03]  /*c7c0*/  ISETP.LT.OR P3, PT, R34, 0xa, !P0 ;  /* 0x0000000a2200780c */ /* 0x000fc60004761670 */
[----:B------:R0:W-:Y:S01]  /*c7d0*/  @!P5 STG.E.U8 desc[UR18][R24.64+0x8], R31 ;  /* 0x0000081f1800d986 */ /* 0x0001e2000c101112 */
[----:B------:R-:W-:-:S03]  /*c7e0*/  ISETP.LT.OR P4, PT, R34, 0x12, !P1 ;  /* 0x000000122200780c */ /* 0x000fc60004f81670 */
[----:B------:R-:W-:Y:S01]  /*c7f0*/  @!P6 STG.E.U8 desc[UR18][R24.64+0x9], R223 ;  /* 0x000009df1800e986 */ /* 0x000fe2000c101112 */
[----:B------:R-:W-:-:S03]  /*c800*/  ISETP.LT.OR P5, PT, R34, 0x11, !P0 ;  /* 0x000000112200780c */ /* 0x000fc600047a1670 */
[----:B------:R-:W-:Y:S01]  /*c810*/  @!P2 STG.E.U8 desc[UR18][R26.64+0x8], R33 ;  /* 0x000008211a00a986 */ /* 0x000fe2000c101112 */
[C---:B------:R-:W-:Y:S01]  /*c820*/  ISETP.LT.OR P2, PT, R34.reuse, 0x11, !P1 ;  /* 0x000000112200780c */ /* 0x040fe20004f41670 */
[----:B------:R-:W-:Y:S01]  /*c830*/  FMUL R221, R221, UR24 ;  /* 0x00000018dddd7c20 */ /* 0x000fe20008400000 */
[----:B------:R-:W-:Y:S01]  /*c840*/  ISETP.LT.OR P6, PT, R34, 0x12, !P0 ;  /* 0x000000122200780c */ /* 0x000fe200047c1670 */
[----:B------:R-:W-:Y:S01]  /*c850*/  FMUL R220, R220, UR24 ;  /* 0x00000018dcdc7c20 */ /* 0x000fe20008400000 */
[----:B------:R-:W-:Y:S01]  /*c860*/  FMUL R219, R219, UR24 ;  /* 0x00000018dbdb7c20 */ /* 0x000fe20008400000 */
[----:B------:R-:W-:Y:S01]  /*c870*/  FMUL R218, R218, UR24 ;  /* 0x00000018dada7c20 */ /* 0x000fe20008400000 */
[----:B------:R-:W-:Y:S01]  /*c880*/  FMUL R217, R217, UR24 ;  /* 0x00000018d9d97c20 */ /* 0x000fe20008400000 */
[----:B------:R-:W-:Y:S01]  /*c890*/  F2FP.SATFINITE.E5M2.F32.PACK_AB_MERGE_C R221, RZ, R221, RZ ;  /* 0x000000ddffdd723e */ /* 0x000fe200048060ff */
[----:B------:R-:W-:Y:S01]  /*c8a0*/  FMUL R216, R216, UR24 ;  /* 0x00000018d8d87c20 */ /* 0x000fe20008400000 */
[----:B-1----:R-:W-:Y:S01]  /*c8b0*/  F2FP.SATFINITE.E5M2.F32.PACK_AB_MERGE_C R29, RZ, R220, RZ ;  /* 0x000000dcff1d723e */ /* 0x002fe200048060ff */
[----:B------:R-:W-:Y:S01]  /*c8c0*/  FMUL R215, R215, UR24 ;  /* 0x00000018d7d77c20 */ /* 0x000fe20008400000 */
[----:B------:R-:W-:Y:S01]  /*c8d0*/  F2FP.SATFINITE.E5M2.F32.PACK_AB_MERGE_C R219, RZ, R219, RZ ;  /* 0x000000dbffdb723e */ /* 0x000fe200048060ff */
[----:B------:R-:W-:Y:S01]  /*c8e0*/  FMUL R214, R214, UR24 ;  /* 0x00000018d6d67c20 */ /* 0x000fe20008400000 */
[----:B0-----:R-:W-:Y:S01]  /*c8f0*/  F2FP.SATFINITE.E5M2.F32.PACK_AB_MERGE_C R31, RZ, R218, RZ ;  /* 0x000000daff1f723e */ /* 0x001fe200048060ff */
[----:B------:R-:W-:Y:S01]  /*c900*/  FMUL R213, R213, UR24 ;  /* 0x00000018d5d57c20 */ /* 0x000fe20008400000 */
[----:B------:R-:W-:Y:S01]  /*c910*/  F2FP.SATFINITE.E5M2.F32.PACK_AB_MERGE_C R217, RZ, R217, RZ ;  /* 0x000000d9ffd9723e */ /* 0x000fe200048060ff */
[----:B------:R-:W-:Y:S01]  /*c920*/  @!P3 STG.E.U8 desc[UR18][R26.64+0x9], R221 ;  /* 0x000009dd1a00b986 */ /* 0x000fe2000c101112 */
[----:B------:R-:W-:-:S03]  /*c930*/  ISETP.LT.OR P3, PT, R34, 0x19, !P1 ;  /* 0x000000192200780c */ /* 0x000fc60004f61670 */
[----:B------:R0:W-:Y:S01]  /*c940*/  @!P2 STG.E.U8 desc[UR18][R24.64+0x10], R29 ;  /* 0x0000101d1800a986 */ /* 0x0001e2000c101112 */
[----:B------:R-:W-:-:S03]  /*c950*/  ISETP.LT.OR P2, PT, R34, 0x21, !P1 ;  /* 0x000000212200780c */ /* 0x000fc60004f41670 */
[----:B------:R-:W-:Y:S01]  /*c960*/  @!P4 STG.E.U8 desc[UR18][R24.64+0x11], R219 ;  /* 0x000011db1800c986 */ /* 0x000fe2000c101112 */
[----:B------:R-:W-:-:S03]  /*c970*/  ISETP.LT.OR P4, PT, R34, 0x1a, !P1 ;  /* 0x0000001a2200780c */ /* 0x000fc60004f81670 */
[----:B------:R1:W-:Y:S01]  /*c980*/  @!P5 STG.E.U8 desc[UR18][R26.64+0x10], R31 ;  /* 0x0000101f1a00d986 */ /* 0x0003e2000c101112 */
[----:B------:R-:W-:-:S03]  /*c990*/  ISETP.LT.OR P5, PT, R34, 0x19, !P0 ;  /* 0x000000192200780c */ /* 0x000fc600047a1670 */
[----:B------:R-:W-:Y:S01]  /*c9a0*/  @!P6 STG.E.U8 desc[UR18][R26.64+0x11], R217 ;  /* 0x000011d91a00e986 */ /* 0x000fe2000c101112 */
[----:B------:R-:W-:Y:S01]  /*c9b0*/  ISETP.LT.OR P6, PT, R34, 0x1a, !P0 ;  /* 0x0000001a2200780c */ /* 0x000fe200047c1670 */
[----:B------:R-:W-:Y:S01]  /*c9c0*/  FMUL R212, R212, UR24 ;  /* 0x00000018d4d47c20 */ /* 0x000fe20008400000 */
[----:B0-----:R-:W-:Y:S01]  /*c9d0*/  F2FP.SATFINITE.E5M2.F32.PACK_AB_MERGE_C R29, RZ, R216, RZ ;  /* 0x000000d8ff1d723e */ /* 0x001fe200048060ff */
[----:B------:R-:W-:Y:S01]  /*c9e0*/  FMUL R211, R211, UR24 ;  /* 0x00000018d3d37c20 */ /* 0x000fe20008400000 */
[----:B------:R-:W-:Y:S01]  /*c9f0*/  F2FP.SATFINITE.E5M2.F32.PACK_AB_MERGE_C R215, RZ, R215, RZ ;  /* 0x000000d7ffd7723e */ /* 0x000fe200048060ff */
[----:B------:R-:W-:Y:S01]  /*ca00*/  FMUL R210, R210, UR24 ;  /* 0x00000018d2d27c20 */ /* 0x000fe20008400000 */
[----:B------:R-:W-:Y:S01]  /*ca10*/  F2FP.SATFINITE.E5M2.F32.PACK_AB_MERGE_C R213, RZ, R213, RZ ;  /* 0x000000d5ffd5723e */ /* 0x000fe200048060ff */
[----:B------:R-:W-:Y:S01]  /*ca20*/  FMUL R209, R209, UR24 ;  /* 0x00000018d1d17c20 */ /* 0x000fe20008400000 */
[----:B-1----:R-:W-:Y:S01]  /*ca30*/  F2FP.SATFINITE.E5M2.F32.PACK_AB_MERGE_C R31, RZ, R214, RZ ;  /* 0x000000d6ff1f723e */ /* 0x002fe200048060ff */
[----:B------:R-:W-:Y:S01]  /*ca40*/  FMUL R208, R208, UR24 ;  /* 0x00000018d0d07c20 */ /* 0x000fe20008400000 */
[----:B------:R-:W-:Y:S01]  /*ca50*/  F2FP.SATFINITE.E5M2.F32.PACK_AB_MERGE_C R33, RZ, R212, RZ ;  /* 0x000000d4ff21723e */ /* 0x000fe200048060ff */
[----:B------:R0:W-:Y:S01]  /*ca60*/  @!P3 STG.E.U8 desc[UR18][R24.64+0x18], R29 ;  /* 0x0000181d1800b986 */ /* 0x0001e2000c101112 */
[----:B------:R-:W-:-:S03]  /*ca70*/  ISETP.LT.OR P3, PT, R34, 0x22, !P1 ;  /* 0x000000222200780c */ /* 0x000fc60004f61670 */
[----:B------:R-:W-:Y:S01]  /*ca80*/  @!P4 STG.E.U8 desc[UR18][R24.64+0x19], R215 ;  /* 0x000019d71800c986 */ /* 0x000fe2000c101112 */
[----:B------:R-:W-:-:S03]  /*ca90*/  ISETP.LT.OR P4, PT, R34, 0x22, !P0 ;  /* 0x000000222200780c */ /* 0x000fc60004781670 */
[----:B------:R1:W-:Y:S01]  /*caa0*/  @!P5 STG.E.U8 desc[UR18][R26.64+0x18], R31 ;  /* 0x0000181f1a00d986 */ /* 0x0003e2000c101112 */
[----:B------:R-:W-:-:S03]  /*cab0*/  ISETP.LT.OR P5, PT, R34, 0x29, !P1 ;  /* 0x000000292200780c */ /* 0x000fc60004fa1670 */
[----:B------:R-:W-:Y:S01]  /*cac0*/  @!P6 STG.E.U8 desc[UR18][R26.64+0x19], R213 ;  /* 0x000019d51a00e986 */ /* 0x000fe2000c101112 */
[----:B------:R-:W-:-:S03]  /*cad0*/  ISETP.LT.OR P6, PT, R34, 0x2a, !P1 ;  /* 0x0000002a2200780c */ /* 0x000fc60004fc1670 */
[----:B------:R-:W-:Y:S01]  /*cae0*/  @!P2 STG.E.U8 desc[UR18][R24.64+0x20], R33 ;  /* 0x000020211800a986 */ /* 0x000fe2000c101112 */
[----:B------:R-:W-:Y:S01]  /*caf0*/  ISETP.LT.OR P2, PT, R34, 0x21, !P0 ;  /* 0x000000212200780c */ /* 0x000fe20004741670 */
[----:B------:R-:W-:Y:S01]  /*cb00*/  FMUL R207, R207, UR24 ;  /* 0x00000018cfcf7c20 */ /* 0x000fe20008400000 */
[----:B------:R-:W-:Y:S01]  /*cb10*/  F2FP.SATFINITE.E5M2.F32.PACK_AB_MERGE_C R211, RZ, R211, RZ ;  /* 0x000000d3ffd3723e */ /* 0x000fe200048060ff */
[----:B------:R-:W-:Y:S01]  /*cb20*/  FMUL R206, R206, UR24 ;  /* 0x00000018cece7c20 */ /* 0x000fe20008400000 */
[----:B0-----:R-:W-:Y:S01]  /*cb30*/  F2FP.SATFINITE.E5M2.F32.PACK_AB_MERGE_C R29, RZ, R210, RZ ;  /* 0x000000d2ff1d723e */ /* 0x001fe200048060ff */
[----:B------:R-:W-:Y:S01]  /*cb40*/  FMUL R205, R205, UR24 ;  /* 0x00000018cdcd7c20 */ /* 0x000fe20008400000 */
[----:B------:R-:W-:Y:S01]  /*cb50*/  F2FP.SATFINITE.E5M2.F32.PACK_AB_MERGE_C R209, RZ, R209, RZ ;  /* 0x000000d1ffd1723e */ /* 0x000fe200048060ff */
[----:B------:R-:W-:Y:S01]  /*cb60*/  FMUL R204, R204, UR24 ;  /* 0x00000018cccc7c20 */ /* 0x000fe20008400000 */
[----:B-1----:R-:W-:Y:S01]  /*cb70*/  F2FP.SATFINITE.E5M2.F32.PACK_AB_MERGE_C R31, RZ, R208, RZ ;  /* 0x000000d0ff1f723e */ /* 0x002fe200048060ff */
        /* <DEDUP_REMOVED lines=244> */
[----:B------:R-:W-:Y:S01]  /*dac0*/  @!P2 STG.E.U8 desc[UR18][R26.64+0x98], R29 ;  /* 0x0000981d1a00a986 */ /* 0x000fe2000c101112 */
[----:B------:R-:W-:-:S03]  /*dad0*/  ISETP.LT.OR P2, PT, R34, 0xa9, !P0 ;  /* 0x000000a92200780c */ /* 0x000fc60004741670 */
[----:B------:R0:W-:Y:S01]  /*dae0*/  @!P4 STG.E.U8 desc[UR18][R26.64+0x99], R21 ;  /* 0x000099151a00c986 */ /* 0x0001e2000c101112 */
[----:B------:R-:W-:-:S03]  /*daf0*/  ISETP.LT.OR P4, PT, R34, 0xa2, !P0 ;  /* 0x000000a22200780c */ /* 0x000fc60004781670 */
[----:B------:R-:W-:Y:S01]  /*db00*/  @!P5 STG.E.U8 desc[UR18][R24.64+0xa0], R31 ;  /* 0x0000a01f1800d986 */ /* 0x000fe2000c101112 */
[----:B------:R-:W-:-:S03]  /*db10*/  ISETP.LT.OR P5, PT, R34, 0xa9, !P1 ;  /* 0x000000a92200780c */ /* 0x000fc60004fa1670 */
[----:B------:R1:W-:Y:S01]  /*db20*/  @!P6 STG.E.U8 desc[UR18][R24.64+0xa1], R19 ;  /* 0x0000a1131800e986 */ /* 0x0003e2000c101112 */
        /* <DEDUP_REMOVED lines=8> */
[----:B------:R-:W-:Y:S01]  /*dbb0*/  F2FP.SATFINITE.E5M2.F32.PACK_AB_MERGE_C R23, RZ, R14, RZ ;  /* 0x0000000eff17723e */ /* 0x000fe200048060ff */
[----:B------:R-:W-:Y:S01]  /*dbc0*/  FMUL R9, R9, UR24 ;  /* 0x0000001809097c20 */ /* 0x000fe20008400000 */
[----:B------:R-:W-:Y:S01]  /*dbd0*/  FMUL R10, R10, UR24 ;  /* 0x000000180a0a7c20 */ /* 0x000fe20008400000 */
[----:B-1----:R-:W-:Y:S01]  /*dbe0*/  F2FP.SATFINITE.E5M2.F32.PACK_AB_MERGE_C R19, RZ, R16, RZ ;  /* 0x00000010ff13723e */ /* 0x002fe200048060ff */
[----:B------:R-:W-:Y:S01]  /*dbf0*/  @!P3 STG.E.U8 desc[UR18][R26.64+0xa0], R21 ;  /* 0x0000a0151a00b986 */ /* 0x000fe2000c101112 */
[----:B------:R-:W-:-:S03]  /*dc00*/  ISETP.LT.OR P3, PT, R34, 0xaa, !P0 ;  /* 0x000000aa2200780c */ /* 0x000fc60004761670 */
[----:B------:R-:W-:Y:S01]  /*dc10*/  @!P4 STG.E.U8 desc[UR18][R26.64+0xa1], R17 ;  /* 0x0000a1111a00c986 */ /* 0x000fe2000c101112 */
[----:B------:R-:W-:-:S03]  /*dc20*/  ISETP.LT.OR P4, PT, R34, 0xb2, !P1 ;  /* 0x000000b22200780c */ /* 0x000fc60004f81670 */
[----:B------:R-:W-:Y:S04]  /*dc30*/  @!P5 STG.E.U8 desc[UR18][R24.64+0xa8], R19 ;  /* 0x0000a8131800d986 */ /* 0x000fe8000c101112 */
[----:B------:R0:W-:Y:S01]  /*dc40*/  @!P6 STG.E.U8 desc[UR18][R24.64+0xa9], R15 ;  /* 0x0000a90f1800e986 */ /* 0x0001e2000c101112 */
[----:B------:R-:W-:-:S03]  /*dc50*/  ISETP.LT.OR P6, PT, R34, 0xb2, !P0 ;  /* 0x000000b22200780c */ /* 0x000fc600047c1670 */
[----:B------:R-:W-:Y:S01]  /*dc60*/  @!P2 STG.E.U8 desc[UR18][R26.64+0xa8], R23 ;  /* 0x0000a8171a00a986 */ /* 0x000fe2000c101112 */
[C---:B------:R-:W-:Y:S02]  /*dc70*/  ISETP.LT.OR P2, PT, R34.reuse, 0xb1, !P1 ;  /* 0x000000b12200780c */ /* 0x040fe40004f41670 */
[----:B------:R-:W-:Y:S01]  /*dc80*/  ISETP.LT.OR P5, PT, R34, 0xb1, !P0 ;  /* 0x000000b12200780c */ /* 0x000fe200047a1670 */
[----:B------:R-:W-:Y:S01]  /*dc90*/  FMUL R8, R8, UR24 ;  /* 0x0000001808087c20 */ /* 0x000fe20008400000 */
[----:B------:R-:W-:Y:S01]  /*dca0*/  F2FP.SATFINITE.E5M2.F32.PACK_AB_MERGE_C R13, RZ, R13, RZ ;  /* 0x0000000dff0d723e */ /* 0x000fe200048060ff */
[----:B------:R-:W-:Y:S01]  /*dcb0*/  FMUL R7, R7, UR24 ;  /* 0x0000001807077c20 */ /* 0x000fe20008400000 */
[----:B------:R-:W-:Y:S01]  /*dcc0*/  F2FP.SATFINITE.E5M2.F32.PACK_AB_MERGE_C R11, RZ, R11, RZ ;  /* 0x0000000bff0b723e */ /* 0x000fe200048060ff */
[----:B-----5:R-:W-:Y:S01]  /*dcd0*/  FMUL R5, R5, UR24 ;  /* 0x0000001805057c20 */ /* 0x020fe20008400000 */
[----:B0-----:R-:W-:Y:S01]  /*dce0*/  F2FP.SATFINITE.E5M2.F32.PACK_AB_MERGE_C R15, RZ, R12, RZ ;  /* 0x0000000cff0f723e */ /* 0x001fe200048060ff */
[----:B------:R-:W4:Y:S01]  /*dcf0*/  LDL.LU R222, [R1+0x18] ;  /* 0x0000180001de7983 */ /* 0x000f220000300800 */
[----:B------:R-:W-:-:S03]  /*dd00*/  F2FP.SATFINITE.E5M2.F32.PACK_AB_MERGE_C R9, RZ, R9, RZ ;  /* 0x00000009ff09723e */ /* 0x000fc600048060ff */
[----:B------:R-:W-:Y:S01]  /*dd10*/  @!P3 STG.E.U8 desc[UR18][R26.64+0xa9], R13 ;  /* 0x0000a90d1a00b986 */ /* 0x000fe2000c101112 */
[----:B------:R-:W-:Y:S02]  /*dd20*/  F2FP.SATFINITE.E5M2.F32.PACK_AB_MERGE_C R17, RZ, R10, RZ ;  /* 0x0000000aff11723e */ /* 0x000fe400048060ff */
[C---:B------:R-:W-:Y:S01]  /*dd30*/  ISETP.LT.OR P3, PT, R34.reuse, 0xb9, !P1 ;  /* 0x000000b92200780c */ /* 0x040fe20004f61670 */
[----:B------:R-:W-:Y:S04]  /*dd40*/  @!P2 STG.E.U8 desc[UR18][R24.64+0xb0], R15 ;  /* 0x0000b00f1800a986 */ /* 0x000fe8000c101112 */
[----:B------:R0:W-:Y:S01]  /*dd50*/  @!P4 STG.E.U8 desc[UR18][R24.64+0xb1], R11 ;  /* 0x0000b10b1800c986 */ /* 0x0001e2000c101112 */
[----:B------:R-:W-:-:S03]  /*dd60*/  ISETP.LT.OR P4, PT, R34, 0xba, !P1 ;  /* 0x000000ba2200780c */ /* 0x000fc60004f81670 */
[----:B------:R1:W-:Y:S01]  /*dd70*/  @!P6 STG.E.U8 desc[UR18][R26.64+0xb1], R9 ;  /* 0x0000b1091a00e986 */ /* 0x0003e2000c101112 */
[----:B------:R-:W-:-:S03]  /*dd80*/  ISETP.LT.OR P6, PT, R34, 0xba, !P0 ;  /* 0x000000ba2200780c */ /* 0x000fc600047c1670 */
[----:B------:R-:W-:Y:S01]  /*dd90*/  @!P5 STG.E.U8 desc[UR18][R26.64+0xb0], R17 ;  /* 0x0000b0111a00d986 */ /* 0x000fe2000c101112 */
[----:B------:R-:W-:Y:S01]  /*dda0*/  ISETP.LT.OR P5, PT, R34, 0xb9, !P0 ;  /* 0x000000b92200780c */ /* 0x000fe200047a1670 */
[----:B------:R-:W-:Y:S01]  /*ddb0*/  FMUL R6, R6, UR24 ;  /* 0x0000001806067c20 */ /* 0x000fe20008400000 */
[----:B------:R-:W-:Y:S01]  /*ddc0*/  F2FP.SATFINITE.E5M2.F32.PACK_AB_MERGE_C R7, RZ, R7, RZ ;  /* 0x00000007ff07723e */ /* 0x000fe200048060ff */
[----:B------:R-:W4:Y:S01]  /*ddd0*/  LDL.LU R223, [R1+0x14] ;  /* 0x0000140001df7983 */ /* 0x000f220000300800 */
[----:B0-----:R-:W-:Y:S01]  /*dde0*/  F2FP.SATFINITE.E5M2.F32.PACK_AB_MERGE_C R11, RZ, R8, RZ ;  /* 0x00000008ff0b723e */ /* 0x001fe200048060ff */
[----:B------:R-:W-:Y:S01]  /*ddf0*/  FMUL R4, R4, UR24 ;  /* 0x0000001804047c20 */ /* 0x000fe20008400000 */
[----:B------:R-:W-:Y:S01]  /*de00*/  F2FP.SATFINITE.E5M2.F32.PACK_AB_MERGE_C R5, RZ, R5, RZ ;  /* 0x00000005ff05723e */ /* 0x000fe200048060ff */
[----:B------:R-:W4:Y:S01]  /*de10*/  LDL.LU R220, [R1+0x10] ;  /* 0x0000100001dc7983 */ /* 0x000f220000300800 */
[----:B------:R-:W-:Y:S01]  /*de20*/  FMUL R3, R3, UR24 ;  /* 0x0000001803037c20 */ /* 0x000fe20008400000 */
[----:B-1----:R-:W-:-:S02]  /*de30*/  F2FP.SATFINITE.E5M2.F32.PACK_AB_MERGE_C R9, RZ, R6, RZ ;  /* 0x00000006ff09723e */ /* 0x002fc400048060ff */
[----:B------:R-:W-:Y:S01]  /*de40*/  @!P3 STG.E.U8 desc[UR18][R24.64+0xb8], R11 ;  /* 0x0000b80b1800b986 */ /* 0x000fe2000c101112 */
[----:B------:R-:W-:Y:S01]  /*de50*/  F2FP.SATFINITE.E5M2.F32.PACK_AB_MERGE_C R13, RZ, R4, RZ ;  /* 0x00000004ff0d723e */ /* 0x000fe200048060ff */
[----:B------:R-:W-:Y:S02]  /*de60*/  FMUL R0, R0, UR24 ;  /* 0x0000001800007c20 */ /* 0x000fe40008400000 */
[----:B------:R-:W-:Y:S01]  /*de70*/  @!P4 STG.E.U8 desc[UR18][R24.64+0xb9], R7 ;  /* 0x0000b9071800c986 */ /* 0x000fe2000c101112 */
[----:B---3--:R-:W-:Y:S01]  /*de80*/  FMUL R4, R225, UR24 ;  /* 0x00000018e1047c20 */ /* 0x008fe20008400000 */
[----:B------:R-:W-:Y:S02]  /*de90*/  FMUL R2, R2, UR24 ;  /* 0x0000001802027c20 */ /* 0x000fe40008400000 */
[----:B------:R0:W-:Y:S04]  /*dea0*/  @!P6 STG.E.U8 desc[UR18][R26.64+0xb9], R5 ;  /* 0x0000b9051a00e986 */ /* 0x0001e8000c101112 */
[----:B------:R-:W3:Y:S04]  /*deb0*/  LDL.LU R225, [R1+0x1c] ;  /* 0x00001c0001e17983 */ /* 0x000ee80000300800 */
[----:B------:R1:W-:Y:S01]  /*dec0*/  @!P5 STG.E.U8 desc[UR18][R26.64+0xb8], R9 ;  /* 0x0000b8091a00d986 */ /* 0x0003e2000c101112 */
[----:B0-----:R-:W-:Y:S01]  /*ded0*/  F2FP.SATFINITE.E5M2.F32.PACK_AB_MERGE_C R5, RZ, R3, RZ ;  /* 0x00000003ff05723e */ /* 0x001fe200048060ff */
[----:B--2---:R-:W-:-:S02]  /*dee0*/  FMUL R3, R224, UR24 ;  /* 0x00000018e0037c20 */ /* 0x004fc40008400000 */
[----:B------:R-:W2:Y:S01]  /*def0*/  LDL.LU R224, [R1+0x20] ;  /* 0x0000200001e07983 */ /* 0x000ea20000300800 */
[----:B------:R-:W-:Y:S01]  /*df00*/  F2FP.SATFINITE.E5M2.F32.PACK_AB_MERGE_C R7, RZ, R2, RZ ;  /* 0x00000002ff07723e */ /* 0x000fe200048060ff */
[----:B------:R-:W-:Y:S02]  /*df10*/  FMUL R2, R227, UR24 ;  /* 0x00000018e3027c20 */ /* 0x000fe40008400000 */
[----:B------:R-:W2:Y:S01]  /*df20*/  LDL.LU R218, [R1+0x24] ;  /* 0x0000240001da7983 */ /* 0x000ea20000300800 */
[----:B-1----:R-:W-:Y:S01]  /*df30*/  F2FP.SATFINITE.E5M2.F32.PACK_AB_MERGE_C R9, RZ, R0, RZ ;  /* 0x00000000ff09723e */ /* 0x002fe200048060ff */
[----:B----4-:R-:W-:Y:S02]  /*df40*/  FMUL R0, R226, UR24 ;  /* 0x00000018e2007c20 */ /* 0x010fe40008400000 */
[----:B------:R-:W4:Y:S04]  /*df50*/  LDL.LU R226, [R1+0x28] ;  /* 0x0000280001e27983 */ /* 0x000f280000300800 */
[----:B------:R-:W4:Y:S01]  /*df60*/  LDL.LU R227, [R1+0x2c] ;  /* 0x00002c0001e37983 */ /* 0x000f220000300800 */
[----:B------:R-:W-:-:S02]  /*df70*/  ISETP.LT.OR P2, PT, R34, 0xc1, !P1 ;  /* 0x000000c12200780c */ /* 0x000fc40004f41670 */
[C---:B------:R-:W-:Y:S02]  /*df80*/  ISETP.LT.OR P3, PT, R34.reuse, 0xc2, !P1 ;  /* 0x000000c22200780c */ /* 0x040fe40004f61670 */
[C---:B------:R-:W-:Y:S02]  /*df90*/  ISETP.LT.OR P4, PT, R34.reuse, 0xc2, !P0 ;  /* 0x000000c22200780c */ /* 0x040fe40004781670 */
[----:B------:R-:W-:-:S07]  /*dfa0*/  ISETP.LT.OR P6, PT, R34, 0xca, !P1 ;  /* 0x000000ca2200780c */ /* 0x000fce0004fc1670 */
[----:B------:R0:W-:Y:S01]  /*dfb0*/  @!P2 STG.E.U8 desc[UR18][R24.64+0xc0], R13 ;  /* 0x0000c00d1800a986 */ /* 0x0001e2000c101112 */
[C---:B------:R-:W-:Y:S02]  /*dfc0*/  ISETP.LT.OR P2, PT, R34.reuse, 0xc1, !P0 ;  /* 0x000000c12200780c */ /* 0x040fe40004741670 */
[C---:B------:R-:W-:Y:S01]  /*dfd0*/  ISETP.LT.OR P5, PT, R34.reuse, 0xc9, !P1 ;  /* 0x000000c92200780c */ /* 0x040fe20004fa1670 */
[----:B------:R1:W-:Y:S01]  /*dfe0*/  @!P3 STG.E.U8 desc[UR18][R24.64+0xc1], R5 ;  /* 0x0000c1051800b986 */ /* 0x0003e2000c101112 */
[----:B------:R-:W-:-:S03]  /*dff0*/  ISETP.LT.OR P3, PT, R34, 0xc9, !P0 ;  /* 0x000000c92200780c */ /* 0x000fc60004761670 */
[----:B------:R-:W-:Y:S01]  /*e000*/  @!P4 STG.E.U8 desc[UR18][R26.64+0xc1], R9 ;  /* 0x0000c1091a00c986 */ /* 0x000fe2000c101112 */
[----:B------:R-:W-:Y:S02]  /*e010*/  ISETP.LT.OR P4, PT, R34, 0xca, !P0 ;  /* 0x000000ca2200780c */ /* 0x000fe40004781670 */
[----:B0-----:R-:W-:Y:S02]  /*e020*/  F2FP.SATFINITE.E5M2.F32.PACK_AB_MERGE_C R13, RZ, R3, RZ ;  /* 0x00000003ff0d723e */ /* 0x001fe400048060ff */
[----:B-1----:R-:W-:Y:S01]  /*e030*/  F2FP.SATFINITE.E5M2.F32.PACK_AB_MERGE_C R5, RZ, R0, RZ ;  /* 0x00000000ff05723e */ /* 0x002fe200048060ff */
[----:B------:R0:W-:Y:S01]  /*e040*/  @!P2 STG.E.U8 desc[UR18][R26.64+0xc0], R7 ;  /* 0x0000c0071a00a986 */ /* 0x0001e2000c101112 */
[----:B------:R-:W-:-:S03]  /*e050*/  F2FP.SATFINITE.E5M2.F32.PACK_AB_MERGE_C R11, RZ, R4, RZ ;  /* 0x00000004ff0b723e */ /* 0x000fc600048060ff */
[----:B------:R1:W-:Y:S04]  /*e060*/  @!P6 STG.E.U8 desc[UR18][R24.64+0xc9], R13 ;  /* 0x0000c90d1800e986 */ /* 0x0003e8000c101112 */
[----:B------:R-:W-:Y:S01]  /*e070*/  @!P5 STG.E.U8 desc[UR18][R24.64+0xc8], R11 ;  /* 0x0000c80b1800d986 */ /* 0x000fe2000c101112 */
[----:B0-----:R-:W-:-:S03]  /*e080*/  F2FP.SATFINITE.E5M2.F32.PACK_AB_MERGE_C R7, RZ, R2, RZ ;  /* 0x00000002ff07723e */ /* 0x001fc600048060ff */
[----:B------:R0:W-:Y:S04]  /*e090*/  @!P3 STG.E.U8 desc[UR18][R26.64+0xc8], R5 ;  /* 0x0000c8051a00b986 */ /* 0x0001e8000c101112 */
[----:B------:R2:W-:Y:S01]  /*e0a0*/  @!P4 STG.E.U8 desc[UR18][R26.64+0xc9], R7 ;  /* 0x0000c9071a00c986 */ /* 0x0005e2000c101112 */
[----:B------:R-:W-:-:S05]  /*e0b0*/  FMUL R0, R222, UR24 ;  /* 0x00000018de007c20 */ /* 0x000fca0008400000 */
[----:B-1----:R-:W-:Y:S01]  /*e0c0*/  F2FP.SATFINITE.E5M2.F32.PACK_AB_MERGE_C R13, RZ, R0, RZ ;  /* 0x00000000ff0d723e */ /* 0x002fe200048060ff */
[----:B------:R-:W-:Y:S01]  /*e0d0*/  FMUL R4, R223, UR24 ;  /* 0x00000018df047c20 */ /* 0x000fe20008400000 */
[----:B------:R-:W-:Y:S02]  /*e0e0*/  FMUL R3, R220, UR24 ;  /* 0x00000018dc037c20 */ /* 0x000fe40008400000 */
[----:B------:R-:W4:Y:S04]  /*e0f0*/  LDL.LU R220, [R1+0x30] ;  /* 0x0000300001dc7983 */ /* 0x000f280000300800 */
[----:B------:R-:W4:Y:S04]  /*e100*/  LDL.LU R223, [R1+0x34] ;  /* 0x0000340001df7983 */ /* 0x000f280000300800 */
[----:B------:R-:W4:Y:S01]  /*e110*/  LDL.LU R222, [R1+0x38] ;  /* 0x0000380001de7983 */ /* 0x000f220000300800 */
[----:B---3--:R-:W-:-:S03]  /*e120*/  FMUL R0, R225, UR24 ;  /* 0x00000018e1007c20 */ /* 0x008fc60008400000 */
[----:B------:R-:W3:Y:S02]  /*e130*/  LDL.LU R225, [R1+0x3c] ;  /* 0x00003c0001e17983 */ /* 0x000ee40000300800 */
[----:B0-----:R-:W-:Y:S01]  /*e140*/  F2FP.SATFINITE.E5M2.F32.PACK_AB_MERGE_C R5, RZ, R0, RZ ;  /* 0x00000000ff05723e */ /* 0x001fe200048060ff */
[----:B--2---:R-:W-:Y:S02]  /*e150*/  FMUL R2, R224, UR24 ;  /* 0x00000018e0027c20 */ /* 0x004fe40008400000 */
[----:B------:R-:W2:Y:S03]  /*e160*/  LDL.LU R224, [R1+0x40] ;  /* 0x0000400001e07983 */ /* 0x000ea60000300800 */
[----:B------:R-:W-:Y:S01]  /*e170*/  F2FP.SATFINITE.E5M2.F32.PACK_AB_MERGE_C R7, RZ, R2, RZ ;  /* 0x00000002ff07723e */ /* 0x000fe200048060ff */
[----:B----4-:R-:W-:Y:S02]  /*e180*/  FMUL R0, R226, UR24 ;  /* 0x00000018e2007c20 */ /* 0x010fe40008400000 */
[----:B------:R-:W4:Y:S01]  /*e190*/  LDL.LU R226, [R1+0x44] ;  /* 0x0000440001e27983 */ /* 0x000f220000300800 */
[----:B------:R-:W-:-:S03]  /*e1a0*/  FMUL R2, R227, UR24 ;  /* 0x00000018e3027c20 */ /* 0x000fc60008400000 */
[----:B------:R-:W4:Y:S01]  /*e1b0*/  LDL.LU R227, [R1+0x48] ;  /* 0x0000480001e37983 */ /* 0x000f220000300800 */
[C---:B------:R-:W-:Y:S02]  /*e1c0*/  ISETP.LT.OR P5, PT, R34.reuse, 0xd1, !P1 ;  /* 0x000000d12200780c */ /* 0x040fe40004fa1670 */
[C---:B------:R-:W-:Y:S01]  /*e1d0*/  ISETP.LT.OR P6, PT, R34.reuse, 0xd2, !P1 ;  /* 0x000000d22200780c */ /* 0x040fe20004fc1670 */
[----:B------:R-:W4:Y:S01]  /*e1e0*/  LDL.LU R221, [R1+0x4c] ;  /* 0x00004c0001dd7983 */ /* 0x000f220000300800 */
[C---:B------:R-:W-:Y:S02]  /*e1f0*/  ISETP.LT.OR P2, PT, R34.reuse, 0xd1, !P0 ;  /* 0x000000d12200780c */ /* 0x040fe40004741670 */
[----:B------:R-:W-:Y:S02]  /*e200*/  F2FP.SATFINITE.E5M2.F32.PACK_AB_MERGE_C R9, RZ, R3, RZ ;  /* 0x00000003ff09723e */ /* 0x000fe400048060ff */
[----:B------:R-:W-:Y:S02]  /*e210*/  F2FP.SATFINITE.E5M2.F32.PACK_AB_MERGE_C R11, RZ, R4, RZ ;  /* 0x00000004ff0b723e */ /* 0x000fe400048060ff */
[----:B------:R-:W-:-:S03]  /*e220*/  ISETP.LT.OR P3, PT, R34, 0xd2, !P0 ;  /* 0x000000d22200780c */ /* 0x000fc60004761670 */
[----:B------:R-:W-:Y:S01]  /*e230*/  @!P5 STG.E.U8 desc[UR18][R24.64+0xd0], R9 ;  /* 0x0000d0091800d986 */ /* 0x000fe2000c101112 */
[----:B------:R-:W-:-:S03]  /*e240*/  ISETP.LT.OR P4, PT, R34, 0xd9, !P0 ;  /* 0x000000d92200780c */ /* 0x000fc60004781670 */
[----:B------:R0:W-:Y:S01]  /*e250*/  @!P6 STG.E.U8 desc[UR18][R24.64+0xd1], R11 ;  /* 0x0000d10b1800e986 */ /* 0x0001e2000c101112 */
[----:B------:R-:W-:-:S03]  /*e260*/  ISETP.LT.OR P6, PT, R34, 0xda, !P1 ;  /* 0x000000da2200780c */ /* 0x000fc60004fc1670 */
[----:B------:R1:W-:Y:S01]  /*e270*/  @!P2 STG.E.U8 desc[UR18][R26.64+0xd0], R13 ;  /* 0x0000d00d1a00a986 */ /* 0x0003e2000c101112 */
[----:B------:R-:W-:Y:S01]  /*e280*/  ISETP.LT.OR P2, PT, R34, 0xd9, !P1 ;  /* 0x000000d92200780c */ /* 0x000fe20004f41670 */
[----:B------:R-:W-:Y:S02]  /*e290*/  FMUL R3, R218, UR24 ;  /* 0x00000018da037c20 */ /* 0x000fe40008400000 */
[----:B------:R-:W4:Y:S01]  /*e2a0*/  LDL.LU R218, [R1+0x50] ;  /* 0x0000500001da7983 */ /* 0x000f220000300800 */
[----:B0-----:R-:W-:-:S03]  /*e2b0*/  F2FP.SATFINITE.E5M2.F32.PACK_AB_MERGE_C R11, RZ, R0, RZ ;  /* 0x00000000ff0b723e */ /* 0x001fc600048060ff */
[----:B------:R0:W-:Y:S01]  /*e2c0*/  @!P3 STG.E.U8 desc[UR18][R26.64+0xd1], R5 ;  /* 0x0000d1051a00b986 */ /* 0x0001e2000c101112 */
[----:B------:R-:W-:Y:S02]  /*e2d0*/  F2FP.SATFINITE.E5M2.F32.PACK_AB_MERGE_C R9, RZ, R3, RZ ;  /* 0x00000003ff09723e */ /* 0x000fe400048060ff */
[----:B-1----:R-:W-:-:S03]  /*e2e0*/  F2FP.SATFINITE.E5M2.F32.PACK_AB_MERGE_C R13, RZ, R2, RZ ;  /* 0x00000002ff0d723e */ /* 0x002fc600048060ff */
[----:B------:R1:W-:Y:S04]  /*e2f0*/  @!P2 STG.E.U8 desc[UR18][R24.64+0xd8], R7 ;  /* 0x0000d8071800a986 */ /* 0x0003e8000c101112 */
[----:B------:R-:W-:Y:S04]  /*e300*/  @!P6 STG.E.U8 desc[UR18][R24.64+0xd9], R9 ;  /* 0x0000d9091800e986 */ /* 0x000fe8000c101112 */
[----:B------:R1:W-:Y:S01]  /*e310*/  @!P4 STG.E.U8 desc[UR18][R26.64+0xd8], R11 ;  /* 0x0000d80b1a00c986 */ /* 0x0003e2000c101112 */
[----:B------:R-:W-:-:S03]  /*e320*/  FMUL R0, R220, UR24 ;  /* 0x00000018dc007c20 */ /* 0x000fc60008400000 */
[----:B------:R-:W4:Y:S01]  /*e330*/  LDL.LU R220, [R1+0x54] ;  /* 0x0000540001dc7983 */ /* 0x000f220000300800 */
[----:B------:R-:W-:Y:S01]  /*e340*/  FMUL R2, R223, UR24 ;  /* 0x00000018df027c20 */ /* 0x000fe20008400000 */
[----:B0-----:R-:W-:Y:S02]  /*e350*/  F2FP.SATFINITE.E5M2.F32.PACK_AB_MERGE_C R5, RZ, R0, RZ ;  /* 0x00000000ff05723e */ /* 0x001fe400048060ff */
[----:B------:R-:W4:Y:S01]  /*e360*/  LDL.LU R223, [R1+0x58] ;  /* 0x0000580001df7983 */ /* 0x000f220000300800 */
[----:B------:R-:W-:-:S03]  /*e370*/  FMUL R3, R222, UR24 ;  /* 0x00000018de037c20 */ /* 0x000fc60008400000 */
[----:B------:R-:W4:Y:S01]  /*e380*/  LDL.LU R222, [R1+0x5c] ;  /* 0x00005c0001de7983 */ /* 0x000f220000300800 */
[----:B---3--:R-:W-:Y:S01]  /*e390*/  FMUL R0, R225, UR24 ;  /* 0x00000018e1007c20 */ /* 0x008fe20008400000 */
[----:B-1----:R-:W-:Y:S02]  /*e3a0*/  F2FP.SATFINITE.E5M2.F32.PACK_AB_MERGE_C R7, RZ, R2, RZ ;  /* 0x00000002ff07723e */ /* 0x002fe400048060ff */
[----:B------:R-:W3:Y:S02]  /*e3b0*/  LDL.LU R225, [R1+0x60] ;  /* 0x0000600001e17983 */ /* 0x000ee40000300800 */
[----:B------:R-:W-:Y:S01]  /*e3c0*/  F2FP.SATFINITE.E5M2.F32.PACK_AB_MERGE_C R11, RZ, R0, RZ ;  /* 0x00000000ff0b723e */ /* 0x000fe200048060ff */
[----:B--2---:R-:W-:Y:S02]  /*e3d0*/  FMUL R4, R224, UR24 ;  /* 0x00000018e0047c20 */ /* 0x004fe40008400000 */
[----:B------:R-:W2:Y:S01]  /*e3e0*/  LDL.LU R224, [R1+0x64] ;  /* 0x0000640001e07983 */ /* 0x000ea20000300800 */
[----:B----4-:R-:W-:-:S03]  /*e3f0*/  FMUL R0, R226, UR24 ;  /* 0x00000018e2007c20 */ /* 0x010fc60008400000 */
[----:B------:R-:W4:Y:S01]  /*e400*/  LDL.LU R226, [R1+0x68] ;  /* 0x0000680001e27983 */ /* 0x000f220000300800 */
[----:B------:R-:W-:-:S03]  /*e410*/  FMUL R2, R227, UR24 ;  /* 0x00000018e3027c20 */ /* 0x000fc60008400000 */
[----:B------:R-:W4:Y:S01]  /*e420*/  LDL.LU R227, [R1+0x6c] ;  /* 0x00006c0001e37983 */ /* 0x000f220000300800 */
[C---:B------:R-:W-:Y:S02]  /*e430*/  ISETP.LT.OR P5, PT, R34.reuse, 0xda, !P0 ;  /* 0x000000da2200780c */ /* 0x040fe400047a1670 */
[C---:B------:R-:W-:Y:S02]  /*e440*/  ISETP.LT.OR P2, PT, R34.reuse, 0xe1, !P1 ;  /* 0x000000e12200780c */ /* 0x040fe40004f41670 */
[C---:B------:R-:W-:Y:S02]  /*e450*/  ISETP.LT.OR P3, PT, R34.reuse, 0xe2, !P1 ;  /* 0x000000e22200780c */ /* 0x040fe40004f61670 */
[C---:B------:R-:W-:Y:S02]  /*e460*/  ISETP.LT.OR P4, PT, R34.reuse, 0xe1, !P0 ;  /* 0x000000e12200780c */ /* 0x040fe40004781670 */
[----:B------:R-:W-:-:S05]  /*e470*/  ISETP.LT.OR P6, PT, R34, 0xe9, !P1 ;  /* 0x000000e92200780c */ /* 0x000fca0004fc1670 */
[----:B------:R0:W-:Y:S01]  /*e480*/  @!P5 STG.E.U8 desc[UR18][R26.64+0xd9], R13 ;  /* 0x0000d90d1a00d986 */ /* 0x0001e2000c101112 */
[C---:B------:R-:W-:Y:S02]  /*e490*/  ISETP.LT.OR P5, PT, R34.reuse, 0xe2, !P0 ;  /* 0x000000e22200780c */ /* 0x040fe400047a1670 */
[----:B------:R-:W-:Y:S01]  /*e4a0*/  F2FP.SATFINITE.E5M2.F32.PACK_AB_MERGE_C R9, RZ, R3, RZ ;  /* 0x00000003ff09723e */ /* 0x000fe200048060ff */
[----:B------:R1:W-:Y:S01]  /*e4b0*/  @!P2 STG.E.U8 desc[UR18][R24.64+0xe0], R5 ;  /* 0x0000e0051800a986 */ /* 0x0003e2000c101112 */
[----:B------:R-:W-:-:S03]  /*e4c0*/  ISETP.LT.OR P2, PT, R34, 0xea, !P1 ;  /* 0x000000ea2200780c */ /* 0x000fc60004f41670 */
[----:B------:R1:W-:Y:S01]  /*e4d0*/  @!P3 STG.E.U8 desc[UR18][R24.64+0xe1], R7 ;  /* 0x0000e1071800b986 */ /* 0x0003e2000c101112 */
[----:B0-----:R-:W-:-:S03]  /*e4e0*/  F2FP.SATFINITE.E5M2.F32.PACK_AB_MERGE_C R13, RZ, R4, RZ ;  /* 0x00000004ff0d723e */ /* 0x001fc600048060ff */
[----:B------:R0:W-:Y:S01]  /*e4f0*/  @!P4 STG.E.U8 desc[UR18][R26.64+0xe0], R9 ;  /* 0x0000e0091a00c986 */ /* 0x0001e2000c101112 */
[C---:B------:R-:W-:Y:S02]  /*e500*/  ISETP.LT.OR P3, PT, R34.reuse, 0xe9, !P0 ;  /* 0x000000e92200780c */ /* 0x040fe40004761670 */
[----:B------:R-:W-:Y:S01]  /*e510*/  ISETP.LT.OR P4, PT, R34, 0xea, !P0 ;  /* 0x000000ea2200780c */ /* 0x000fe20004781670 */
[----:B------:R0:W-:Y:S01]  /*e520*/  @!P5 STG.E.U8 desc[UR18][R26.64+0xe1], R11 ;  /* 0x0000e10b1a00d986 */ /* 0x0001e2000c101112 */
[----:B-1----:R-:W-:-:S03]  /*e530*/  F2FP.SATFINITE.E5M2.F32.PACK_AB_MERGE_C R5, RZ, R0, RZ ;  /* 0x00000000ff05723e */ /* 0x002fc600048060ff */
[----:B------:R1:W-:Y:S01]  /*e540*/  @!P6 STG.E.U8 desc[UR18][R24.64+0xe8], R13 ;  /* 0x0000e80d1800e986 */ /* 0x0003e2000c101112 */
[----:B------:R-:W-:Y:S01]  /*e550*/  ISETP.LT.OR P6, PT, R34, 0xf1, !P1 ;  /* 0x000000f12200780c */ /* 0x000fe20004fc1670 */
[----:B------:R-:W-:Y:S01]  /*e560*/  FMUL R0, R221, UR24 ;  /* 0x00000018dd007c20 */ /* 0x000fe20008400000 */
[----:B------:R-:W-:Y:S01]  /*e570*/  FMUL R3, R218, UR24 ;  /* 0x00000018da037c20 */ /* 0x000fe20008400000 */
[----:B------:R-:W-:-:S03]  /*e580*/  F2FP.SATFINITE.E5M2.F32.PACK_AB_MERGE_C R7, RZ, R2, RZ ;  /* 0x00000002ff07723e */ /* 0x000fc600048060ff */
[----:B0-----:R-:W-:Y:S02]  /*e590*/  F2FP.SATFINITE.E5M2.F32.PACK_AB_MERGE_C R9, RZ, R0, RZ ;  /* 0x00000000ff09723e */ /* 0x001fe400048060ff */
[----:B------:R-:W-:Y:S01]  /*e5a0*/  F2FP.SATFINITE.E5M2.F32.PACK_AB_MERGE_C R3, RZ, R3, RZ ;  /* 0x00000003ff03723e */ /* 0x000fe200048060ff */
[----:B------:R-:W-:Y:S01]  /*e5b0*/  @!P2 STG.E.U8 desc[UR18][R24.64+0xe9], R5 ;  /* 0x0000e9051800a986 */ /* 0x000fe2000c101112 */
[C---:B------:R-:W-:Y:S02]  /*e5c0*/  ISETP.LT.OR P2, PT, R34.reuse, 0xf2, !P1 ;  /* 0x000000f22200780c */ /* 0x040fe40004f41670 */
[C---:B------:R-:W-:Y:S01]  /*e5d0*/  ISETP.LT.OR P5, PT, R34.reuse, 0xf1, !P0 ;  /* 0x000000f12200780c */ /* 0x040fe200047a1670 */
[----:B------:R0:W-:Y:S01]  /*e5e0*/  @!P3 STG.E.U8 desc[UR18][R26.64+0xe8], R7 ;  /* 0x0000e8071a00b986 */ /* 0x0001e2000c101112 */
[----:B------:R-:W-:-:S03]  /*e5f0*/  ISETP.LT.OR P3, PT, R34, 0xf9, !P1 ;  /* 0x000000f92200780c */ /* 0x000fc60004f61670 */
[----:B------:R0:W-:Y:S01]  /*e600*/  @!P4 STG.E.U8 desc[UR18][R26.64+0xe9], R9 ;  /* 0x0000e9091a00c986 */ /* 0x0001e2000c101112 */
[C---:B------:R-:W-:Y:S02]  /*e610*/  ISETP.LT.OR P4, PT, R34.reuse, 0xf2, !P0 ;  /* 0x000000f22200780c */ /* 0x040fe40004781670 */
[C---:B------:R-:W-:Y:S01]  /*e620*/  ISETP.LT.OR P1, PT, R34.reuse, 0xfa, !P1 ;  /* 0x000000fa2200780c */ /* 0x040fe20004f21670 */
[----:B------:R2:W-:Y:S01]  /*e630*/  @!P6 STG.E.U8 desc[UR18][R24.64+0xf0], R3 ;  /* 0x0000f0031800e986 */ /* 0x0005e2000c101112 */
[C---:B------:R-:W-:Y:S02]  /*e640*/  ISETP.LT.OR P6, PT, R34.reuse, 0xf9, !P0 ;  /* 0x000000f92200780c */ /* 0x040fe400047c1670 */
[----:B------:R-:W-:Y:S01]  /*e650*/  ISETP.LT.OR P0, PT, R34, 0xfa, !P0 ;  /* 0x000000fa2200780c */ /* 0x000fe20004701670 */
[----:B------:R-:W-:Y:S01]  /*e660*/  FMUL R4, R220, UR24 ;  /* 0x00000018dc047c20 */ /* 0x000fe20008400000 */
[----:B------:R-:W-:-:S04]  /*e670*/  FMUL R0, R223, UR24 ;  /* 0x00000018df007c20 */ /* 0x000fc80008400000 */
[----:B------:R-:W-:Y:S02]  /*e680*/  F2FP.SATFINITE.E5M2.F32.PACK_AB_MERGE_C R11, RZ, R4, RZ ;  /* 0x00000004ff0b723e */ /* 0x000fe400048060ff */
[----:B-1----:R-:W-:Y:S01]  /*e690*/  F2FP.SATFINITE.E5M2.F32.PACK_AB_MERGE_C R13, RZ, R0, RZ ;  /* 0x00000000ff0d723e */ /* 0x002fe200048060ff */
[----:B------:R-:W-:Y:S01]  /*e6a0*/  FMUL R0, R222, UR24 ;  /* 0x00000018de007c20 */ /* 0x000fe20008400000 */
[----:B---3--:R-:W-:-:S04]  /*e6b0*/  FMUL R2, R225, UR24 ;  /* 0x00000018e1027c20 */ /* 0x008fc80008400000 */
[----:B0-----:R-:W-:Y:S01]  /*e6c0*/  F2FP.SATFINITE.E5M2.F32.PACK_AB_MERGE_C R7, RZ, R0, RZ ;  /* 0x00000000ff07723e */ /* 0x001fe200048060ff */
[----:B------:R0:W-:Y:S01]  /*e6d0*/  @!P2 STG.E.U8 desc[UR18][R24.64+0xf1], R11 ;  /* 0x0000f10b1800a986 */ /* 0x0001e2000c101112 */
[----:B------:R-:W-:Y:S01]  /*e6e0*/  F2FP.SATFINITE.E5M2.F32.PACK_AB_MERGE_C R9, RZ, R2, RZ ;  /* 0x00000002ff09723e */ /* 0x000fe200048060ff */
[----:B--2---:R-:W-:Y:S01]  /*e6f0*/  FMUL R3, R224, UR24 ;  /* 0x00000018e0037c20 */ /* 0x004fe20008400000 */
[----:B----4-:R-:W-:Y:S01]  /*e700*/  FMUL R4, R226, UR24 ;  /* 0x00000018e2047c20 */ /* 0x010fe20008400000 */
[----:B------:R-:W-:-:S03]  /*e710*/  FMUL R5, R227, UR24 ;  /* 0x00000018e3057c20 */ /* 0x000fc60008400000 */
[----:B------:R-:W-:Y:S02]  /*e720*/  F2FP.SATFINITE.E5M2.F32.PACK_AB_MERGE_C R3, RZ, R3, RZ ;  /* 0x00000003ff03723e */ /* 0x000fe400048060ff */
[----:B------:R-:W-:Y:S02]  /*e730*/  F2FP.SATFINITE.E5M2.F32.PACK_AB_MERGE_C R15, RZ, R4, RZ ;  /* 0x00000004ff0f723e */ /* 0x000fe400048060ff */
[----:B------:R-:W-:Y:S01]  /*e740*/  F2FP.SATFINITE.E5M2.F32.PACK_AB_MERGE_C R5, RZ, R5, RZ ;  /* 0x00000005ff05723e */ /* 0x000fe200048060ff */
[----:B------:R0:W-:Y:S04]  /*e750*/  @!P5 STG.E.U8 desc[UR18][R26.64+0xf0], R13 ;  /* 0x0000f00d1a00d986 */ /* 0x0001e8000c101112 */
[----:B------:R0:W-:Y:S04]  /*e760*/  @!P4 STG.E.U8 desc[UR18][R26.64+0xf1], R7 ;  /* 0x0000f1071a00c986 */ /* 0x0001e8000c101112 */
[----:B------:R0:W-:Y:S04]  /*e770*/  @!P3 STG.E.U8 desc[UR18][R24.64+0xf8], R9 ;  /* 0x0000f8091800b986 */ /* 0x0001e8000c101112 */
[----:B------:R0:W-:Y:S04]  /*e780*/  @!P1 STG.E.U8 desc[UR18][R24.64+0xf9], R3 ;  /* 0x0000f90318009986 */ /* 0x0001e8000c101112 */
[----:B------:R0:W-:Y:S04]  /*e790*/  @!P6 STG.E.U8 desc[UR18][R26.64+0xf8], R15 ;  /* 0x0000f80f1a00e986 */ /* 0x0001e8000c101112 */
[----:B------:R0:W-:Y:S02]  /*e7a0*/  @!P0 STG.E.U8 desc[UR18][R26.64+0xf9], R5 ;  /* 0x0000f9051a008986 */ /* 0x0001e4000c101112 */
.L_x_292:
[----:B------:R-:W-:Y:S05]  /*e7b0*/  BSYNC B0 ;  /* 0x0000000000007941 */ /* 0x000fea0003800000 */
.L_x_34:
[----:B0-----:R-:W2:Y:S01]  /*e7c0*/  LDL.LU R5, [R1+0x78] ;  /* 0x0000780001057983 */ /* 0x001ea20000300800 */
[----:B-----5:R-:W-:Y:S01]  /*e7d0*/  IMAD.U32 R2, RZ, RZ, UR16 ;  /* 0x00000010ff027e24 */ /* 0x020fe2000f8e00ff */
[----:B------:R-:W-:Y:S02]  /*e7e0*/  ULDC.64 UR4, c[0x0][0x650] ;  /* 0x0001940000047ab9 */ /* 0x000fe40000000a00 */
[----:B------:R-:W3:Y:S01]  /*e7f0*/  LDL.LU R4, [R1+0x74] ;  /* 0x0000740001047983 */ /* 0x000ee20000300800 */
[----:B------:R-:W-:Y:S02]  /*e800*/  IMAD.U32 R3, RZ, RZ, UR17 ;  /* 0x00000011ff037e24 */ /* 0x000fe4000f8e00ff */
[----:B------:R-:W-:Y:S02]  /*e810*/  IMAD.U32 R3, RZ, RZ, UR7 ;  /* 0x00000007ff037e24 */ /* 0x000fe4000f8e00ff */
[----:B------:R-:W-:Y:S02]  /*e820*/  IMAD.MOV.U32 R6, RZ, RZ, -0x1 ;  /* 0xffffffffff067424 */ /* 0x000fe400078e00ff */
[----:B------:R-:W-:-:S04]  /*e830*/  IMAD.U32 R0, RZ, RZ, UR22 ;  /* 0x00000016ff007e24 */ /* 0x000fc8000f8e00ff */
[----:B------:R0:W-:Y:S02]  /*e840*/  SYNCS.ARRIVE.TRANS64.A1T0 RZ, [R0+UR27], RZ ;  /* 0x000000ff00ff79a7 */ /* 0x0001e4000810001b */
[----:B0-----:R-:W-:Y:S02]  /*e850*/  PRMT R0, RZ, 0x7610, R0 ;  /* 0x00007610ff007816 */ /* 0x001fe40000000000 */
[----:B--2---:R-:W-:-:S04]  /*e860*/  LEA R5, P0, R2, R5, 0x1 ;  /* 0x0000000502057211 */ /* 0x004fc800078008ff */
[----:B---3--:R-:W-:Y:S01]  /*e870*/  LEA.HI.X R4, R2, R4, R3, 0x1, P0 ;  /* 0x0000000402047211 */ /* 0x008fe200000f0c03 */
[----:B------:R-:W-:Y:S01]  /*e880*/  IMAD.MOV.U32 R2, RZ, RZ, -0x1 ;  /* 0xffffffffff027424 */ /* 0x000fe200078e00ff */
[----:B------:R0:W-:Y:S01]  /*e890*/  STL [R1+0x78], R5 ;  /* 0x0000780501007387 */ /* 0x0001e20000100800 */
[----:B------:R-:W-:Y:S01]  /*e8a0*/  IMAD.MOV.U32 R3, RZ, RZ, -0x1 ;  /* 0xffffffffff037424 */ /* 0x000fe200078e00ff */
[----:B------:R-:W-:Y:S02]  /*e8b0*/  ISETP.GE.U32.AND P0, PT, R5, UR4, PT ;  /* 0x0000000405007c0c */ /* 0x000fe4000bf06070 */
[----:B------:R0:W-:Y:S02]  /*e8c0*/  STL [R1+0x74], R4 ;  /* 0x0000740401007387 */ /* 0x0001e40000100800 */
[----:B------:R-:W-:Y:S02]  /*e8d0*/  ISETP.GE.U32.AND.EX P0, PT, R4, UR5, PT, P0 ;  /* 0x0000000504007c0c */ /* 0x000fe4000bf06100 */
[----:B------:R0:W-:Y:S04]  /*e8e0*/  STL [R1+0x7c], R6 ;  /* 0x00007c0601007387 */ /* 0x0001e80000100800 */
[----:B------:R0:W-:Y:S04]  /*e8f0*/  STL [R1+0x70], R2 ;  /* 0x0000700201007387 */ /* 0x0001e80000100800 */
[----:B------:R0:W-:Y:S03]  /*e900*/  STL [R1+0x80], R3 ;  /* 0x0000800301007387 */ /* 0x0001e60000100800 */
[----:B------:R-:W-:Y:S05]  /*e910*/  @P0 BRA `(.L_x_293) ;  /* 0x0000000400940947 */ /* 0x000fea0003800000 */
[----:B------:R-:W2:Y:S01]  /*e920*/  S2UR UR8, SR_CTAID.X ;  /* 0x00000000000879c3 */ /* 0x000ea20000002500 */
[----:B------:R-:W-:Y:S01]  /*e930*/  ULDC.64 UR4, c[0x0][0x628] ;  /* 0x00018a0000047ab9 */ /* 0x000fe20000000a00 */
[----:B------:R-:W-:Y:S01]  /*e940*/  ULDC UR6, c[0x0][0x150] ;  /* 0x0000540000067ab9 */ /* 0x000fe20000000800 */
[----:B------:R-:W-:Y:S01]  /*e950*/  ISETP.NE.U32.AND P0, PT, RZ, UR4, PT ;  /* 0x00000004ff007c0c */ /* 0x000fe2000bf05070 */
[----:B------:R-:W-:Y:S01]  /*e960*/  ULDC UR34, c[0x0][0x630] ;  /* 0x00018c0000227ab9 */ /* 0x000fe20000000800 */
[C---:B------:R-:W-:Y:S01]  /*e970*/  R2UR UR35, R5.reuse ;  /* 0x00000000052372ca */ /* 0x040fe200000e0000 */
[----:B------:R-:W-:Y:S01]  /*e980*/  ULDC UR37, c[0x0][0x154] ;  /* 0x0000550000257ab9 */ /* 0x000fe20000000800 */
[----:B------:R-:W-:Y:S01]  /*e990*/  ISETP.NE.AND.EX P0, PT, RZ, UR5, PT, P0 ;  /* 0x00000005ff007c0c */ /* 0x000fe2000bf05300 */
[----:B------:R-:W3:Y:S01]  /*e9a0*/  S2UR UR39, SR_CTAID.Y ;  /* 0x00000000002779c3 */ /* 0x000ee20000002600 */
[----:B------:R-:W-:Y:S02]  /*e9b0*/  R2UR UR36, R4 ;  /* 0x00000000042472ca */ /* 0x000fe400000e0000 */
[----:B------:R-:W-:-:S02]  /*e9c0*/  R2UR UR32, R5 ;  /* 0x00000000052072ca */ /* 0x000fc400000e0000 */
[----:B------:R-:W-:Y:S02]  /*e9d0*/  R2UR UR33, R4 ;  /* 0x00000000042172ca */ /* 0x000fe400000e0000 */
[----:B--2---:R-:W-:-:S05]  /*e9e0*/  I2FP.F32.U32 R0, UR8 ;  /* 0x0000000800007c45 */ /* 0x004fca0008201000 */
[----:B------:R-:W-:-:S04]  /*e9f0*/  FMUL R0, R0, UR6 ;  /* 0x0000000600007c20 */ /* 0x000fc80008400000 */
[----:B0-----:R0:W2:Y:S01]  /*ea00*/  F2I.U32.TRUNC.NTZ R2, R0 ;  /* 0x0000000000027305 */ /* 0x0010a2000020f000 */
[----:B---3--:R-:W-:Y:S05]  /*ea10*/  @!P0 BRA `(.L_x_294) ;  /* 0x0000000000308947 */ /* 0x008fea0003800000 */
        /* <DEDUP_REMOVED lines=12> */
.L_x_294:
[----:B------:R-:W-:Y:S01]  /*eae0*/  USHF.R.U64 UR6, UR32, UR34, UR33 ;  /* 0x0000002220067299 */ /* 0x000fe20008001221 */
[----:B0-----:R-:W-:Y:S01]  /*eaf0*/  I2FP.F32.U32 R0, UR39 ;  /* 0x0000002700007c45 */ /* 0x001fe20008201000 */
[----:B------:R-:W-:Y:S02]  /*eb00*/  USHF.R.U32.HI UR4, URZ, UR34, UR33 ;  /* 0x000000223f047299 */ /* 0x000fe40008011621 */
[----:B------:R-:W-:Y:S02]  /*eb10*/  UIADD3 UR9, UP0, URZ, -UR6, URZ ;  /* 0x800000063f097290 */ /* 0x000fe4000ff1e03f */
[----:B------:R-:W-:Y:S01]  /*eb20*/  FMUL R0, R0, UR37 ;  /* 0x0000002500007c20 */ /* 0x000fe20008400000 */
[----:B------:R-:W-:Y:S01]  /*eb30*/  ULDC.64 UR30, c[0x0][0x620] ;  /* 0x00018800001e7ab9 */ /* 0x000fe20000000a00 */
[----:B------:R-:W-:Y:S01]  /*eb40*/  UIADD3.X UR4, URZ, ~UR4, URZ, UP0, !UPT ;  /* 0x800000043f047290 */ /* 0x000fe200087fe43f */
[----:B------:R-:W-:Y:S01]  /*eb50*/  UMOV UR10, UR35 ;  /* 0x00000023000a7c82 */ /* 0x000fe20008000000 */
[----:B------:R-:W-:-:S02]  /*eb60*/  UMOV UR11, UR36 ;  /* 0x00000024000b7c82 */ /* 0x000fc40008000000 */
[----:B------:R-:W0:Y:S01]  /*eb70*/  F2I.U32.TRUNC.NTZ R0, R0 ;  /* 0x0000000000007305 */ /* 0x000e22000020f000 */
[----:B------:R-:W-:Y:S01]  /*eb80*/  UIMAD UR4, UR4, UR30, URZ ;  /* 0x0000001e040472a4 */ /* 0x000fe2000f8e023f */
[----:B--2---:R-:W-:Y:S01]  /*eb90*/  R2UR UR36, R2 ;  /* 0x00000000022472ca */ /* 0x004fe200000e0000 */
[----:B------:R-:W-:Y:S02]  /*eba0*/  UIMAD.WIDE.U32 UR10, UR9, UR30, UR10 ;  /* 0x0000001e090a72a5 */ /* 0x000fe4000f8e000a */
[----:B------:R-:W-:Y:S01]  /*ebb0*/  UIMAD UR9, UR9, UR31, UR4 ;  /* 0x0000001f090972a4 */ /* 0x000fe2000f8e0204 */
[----:B------:R-:W-:Y:S01]  /*ebc0*/  ULDC UR42, c[0x0][0x658] ;  /* 0x00019600002a7ab9 */ /* 0x000fe20000000800 */
[----:B------:R-:W-:Y:S02]  /*ebd0*/  UMOV UR34, 0xffffffff ;  /* 0xffffffff00227882 */ /* 0x000fe40000000000 */
[----:B------:R-:W-:Y:S01]  /*ebe0*/  UIADD3 UR9, UR11, UR9, URZ ;  /* 0x000000090b097290 */ /* 0x000fe2000fffe03f */
[----:B------:R-:W-:Y:S01]  /*ebf0*/  ULDC UR30, c[0x0][0x618] ;  /* 0x00018600001e7ab9 */ /* 0x000fe20000000800 */
[----:B------:R-:W-:Y:S01]  /*ec00*/  ULDC.64 UR4, c[0x0][0x640] ;  /* 0x0001900000047ab9 */ /* 0x000fe20000000a00 */
[----:B------:R-:W-:Y:S01]  /*ec10*/  USHF.L.U32 UR38, UR34, UR42, URZ ;  /* 0x0000002a22267299 */ /* 0x000fe2000800063f */
[----:B------:R-:W-:Y:S01]  /*ec20*/  ISETP.NE.U32.AND P0, PT, RZ, UR4, PT ;  /* 0x00000004ff007c0c */ /* 0x000fe2000bf05070 */
[----:B------:R-:W-:Y:S01]  /*ec30*/  USHF.R.U64 UR34, UR10, UR30, UR9 ;  /* 0x0000001e0a227299 */ /* 0x000fe20008001209 */
[----:B0-----:R-:W-:Y:S01]  /*ec40*/  R2UR UR31, R0 ;  /* 0x00000000001f72ca */ /* 0x001fe200000e0000 */
[----:B------:R-:W-:Y:S01]  /*ec50*/  USHF.R.U32.HI UR9, URZ, UR30, UR9 ;  /* 0x0000001e3f097299 */ /* 0x000fe20008011609 */
[----:B------:R-:W-:Y:S01]  /*ec60*/  ISETP.NE.AND.EX P0, PT, RZ, UR5, PT, P0 ;  /* 0x00000005ff007c0c */ /* 0x000fe2000bf05300 */
[----:B------:R-:W-:Y:S01]  /*ec70*/  ULDC UR41, c[0x0][0x608] ;  /* 0x0001820000297ab9 */ /* 0x000fe20000000800 */
[----:B------:R-:W-:-:S02]  /*ec80*/  UIADD3 UR10, -UR36, URZ, URZ ;  /* 0x0000003f240a7290 */ /* 0x000fc4000fffe13f */
[----:B------:R-:W-:Y:S02]  /*ec90*/  USHF.R.U64 UR37, UR34, UR41, UR9 ;  /* 0x0000002922257299 */ /* 0x000fe40008001209 */
[----:B------:R-:W-:Y:S01]  /*eca0*/  USHF.R.U32.HI UR9, URZ, UR41, UR9 ;  /* 0x000000293f097299 */ /* 0x000fe20008011609 */
[----:B------:R-:W-:Y:S01]  /*ecb0*/  UMOV UR35, 0x1 ;  /* 0x0000000100237882 */ /* 0x000fe20000000000 */
[----:B------:R-:W-:Y:S02]  /*ecc0*/  ULDC UR40, c[0x0][0x144] ;  /* 0x0000510000287ab9 */ /* 0x000fe40000000800 */
[----:B------:R-:W-:Y:S01]  /*ecd0*/  USHF.R.U64 UR36, UR37, UR42, UR9 ;  /* 0x0000002a25247299 */ /* 0x000fe20008001209 */
[----:B------:R-:W-:Y:S01]  /*ece0*/  ULDC UR32, c[0x0][0x600] ;  /* 0x0001800000207ab9 */ /* 0x000fe20000000800 */
[----:B------:R-:W-:Y:S02]  /*ecf0*/  UIADD3 UR41, -UR31, URZ, URZ ;  /* 0x0000003f1f297290 */ /* 0x000fe4000fffe13f */
[----:B------:R-:W-:-:S02]  /*ed00*/  USHF.L.U32 UR35, UR35, UR42, URZ ;  /* 0x0000002a23237299 */ /* 0x000fc4000800063f */
[----:B------:R-:W-:Y:S02]  /*ed10*/  USHF.R.U32.HI UR31, URZ, UR42, UR9 ;  /* 0x0000002a3f1f7299 */ /* 0x000fe40008011609 */
[----:B------:R-:W-:Y:S02]  /*ed20*/  UIADD3 UR33, UR32, -0x1, URZ ;  /* 0xffffffff20217890 */ /* 0x000fe4000fffe03f */
[----:B------:R-:W-:Y:S02]  /*ed30*/  ULOP3.LUT UR38, URZ, UR38, URZ, 0x33, !UPT ;  /* 0x000000263f267292 */ /* 0x000fe4000f8e333f */
[----:B------:R-:W-:Y:S01]  /*ed40*/  UIMAD UR42, UR40, UR10, UR8 ;  /* 0x0000000a282a72a4 */ /* 0x000fe2000f8e0208 */
[----:B------:R-:W-:Y:S01]  /*ed50*/  ULDC UR45, c[0x0][0x148] ;  /* 0x00005200002d7ab9 */ /* 0x000fe20000000800 */
[----:B------:R-:W-:Y:S01]  /*ed60*/  ULDC UR43, c[0x0][0x648] ;  /* 0x00019200002b7ab9 */ /* 0x000fe20000000800 */
[----:B------:R-:W-:Y:S01]  /*ed70*/  ULDC UR44, c[0x0][0x638] ;  /* 0x00018e00002c7ab9 */ /* 0x000fe20000000800 */
[----:B------:R-:W-:Y:S01]  /*ed80*/  UMOV UR30, UR36 ;  /* 0x00000024001e7c82 */ /* 0x000fe20008000000 */
[----:B------:R-:W-:Y:S07]  /*ed90*/  @!P0 BRA `(.L_x_295) ;  /* 0x0000000000288947 */ /* 0x000fee0003800000 */
        /* <DEDUP_REMOVED lines=10> */
.L_x_295:
[----:B------:R-:W-:Y:S01]  /*ee40*/  USHF.R.U64 UR4, UR30, UR43, UR31 ;  /* 0x0000002b1e047299 */ /* 0x000fe2000800121f */
[----:B------:R-:W-:Y:S01]  /*ee50*/  IMAD.U32 R4, RZ, RZ, UR6 ;  /* 0x00000006ff047e24 */ /* 0x000fe2000f8e00ff */
[----:B------:R-:W-:Y:S01]  /*ee60*/  ULOP3.LUT UR38, UR37, UR38, URZ, 0xc0, !UPT ;  /* 0x0000002625267292 */ /* 0x000fe2000f8ec03f */
[----:B------:R-:W-:Y:S01]  /*ee70*/  IMAD.MOV.U32 R0, RZ, RZ, 0x1 ;  /* 0x00000001ff007424 */ /* 0x000fe200078e00ff */
[----:B------:R-:W-:Y:S02]  /*ee80*/  UIADD3 UR5, -UR4, URZ, URZ ;  /* 0x0000003f04057290 */ /* 0x000fe4000fffe13f */
[----:B------:R-:W-:Y:S01]  /*ee90*/  @UP2 UIMAD UR42, UR45, UR41, UR39 ;  /* 0x000000292d2a22a4 */ /* 0x000fe2000f8e0227 */
[----:B------:R2:W-:Y:S01]  /*eea0*/  STL [R1+0x70], R4 ;  /* 0x0000700401007387 */ /* 0x0005e20000100800 */
[----:B------:R-:W-:Y:S02]  /*eeb0*/  ULOP3.LUT UR33, UR34, UR33, URZ, 0xc0, !UPT ;  /* 0x0000002122217292 */ /* 0x000fe4000f8ec03f */
[----:B------:R-:W-:-:S02]  /*eec0*/  UIMAD UR4, UR35, UR4, UR38 ;  /* 0x00000004230472a4 */ /* 0x000fc4000f8e0226 */
[----:B------:R-:W-:-:S03]  /*eed0*/  UIMAD UR36, UR5, UR44, UR36 ;  /* 0x0000002c052472a4 */ /* 0x000fc6000f8e0224 */
[----:B------:R-:W-:Y:S01]  /*eee0*/  ULDC UR5, c[0x0][0x610] ;  /* 0x0001840000057ab9 */ /* 0x000fe20000000800 */
        /* <DEDUP_REMOVED lines=8> */
.L_x_293:
[----:B------:R-:W-:Y:S01]  /*ef70*/  LOP3.LUT P0, RZ, R0, 0xff, RZ, 0xc0, !PT ;  /* 0x000000ff00ff7812 */ /* 0x000fe2000780c0ff */
[----:B------:R-:W-:-:S12]  /*ef80*/  ULOP3.LUT UR26, UR26, 0x1, URZ, 0x3c, !UPT ;  /* 0x000000011a1a7892 */ /* 0x000fd8000f8e3c3f */
[----:B------:R-:W-:Y:S05]  /*ef90*/  @P0 BRA `(.L_x_296) ;  /* 0xffffff2400840947 */ /* 0x000fea000383ffff */
[----:B------:R-:W-:Y:S05]  /*efa0*/  EXIT ;  /* 0x000000000000794d */ /* 0x000fea0003800000 */
.L_x_12:
[----:B------:R-:W-:-:S08]  /*efb0*/  ISETP.NE.AND P0, PT, RZ, UR8, PT ;  /* 0x00000008ff007c0c */ /* 0x000fd0000bf05270 */
[----:B01----:R-:W0:-:S00]  /*efc0*/  USETMAXREG.DEALLOC.CTAPOOL 0x28 ;  /* 0x00000028000079c8 */ /* 0x003e0000080e0500 */
[----:B------:R-:W-:Y:S05]  /*efd0*/  @P0 EXIT ;  /* 0x000000000000094d */ /* 0x000fea0003800000 */
[----:B0-----:R-:W-:Y:S01]  /*efe0*/  LOP3.LUT P0, RZ, R3, 0xff, RZ, 0xc0, !PT ;  /* 0x000000ff03ff7812 */ /* 0x001fe2000780c0ff */
[----:B------:R-:W-:Y:S02]  /*eff0*/  IMAD.MOV.U32 R8, RZ, RZ, 0x1 ;  /* 0x00000001ff087424 */ /* 0x000fe400078e00ff */
[----:B------:R-:W-:-:S10]  /*f000*/  IMAD.MOV.U32 R9, RZ, RZ, RZ ;  /* 0x000000ffff097224 */ /* 0x000fd400078e00ff */
[----:B------:R-:W-:Y:S05]  /*f010*/  @!P0 BRA `(.L_x_297) ;  /* 0x0000000c00508947 */ /* 0x000fea0003800000 */
[----:B------:R-:W-:Y:S01]  /*f020*/  LOP3.LUT P0, RZ, R2, 0x1f, RZ, 0xc0, !PT ;  /* 0x0000001f02ff7812 */ /* 0x000fe2000780c0ff */
[----:B------:R-:W-:Y:S01]  /*f030*/  ULDC UR5, c[0x0][0x658] ;  /* 0x0001960000057ab9 */ /* 0x000fe20000000800 */
[----:B------:R-:W-:Y:S01]  /*f040*/  UMOV UR6, 0xffffffff ;  /* 0xffffffff00067882 */ /* 0x000fe20000000000 */
[----:B------:R-:W-:Y:S01]  /*f050*/  BSSY B0, `(.L_x_297) ;  /* 0x00000d0000007945 */ /* 0x000fe20003800000 */
[----:B------:R-:W-:Y:S01]  /*f060*/  USHF.L.U32 UR6, UR6, UR5, URZ ;  /* 0x0000000506067299 */ /* 0x000fe2000800063f */
[C---:B------:R-:W-:Y:S01]  /*f070*/  ISETP.NE.AND P3, PT, R0.reuse, RZ, PT ;  /* 0x000000ff0000720c */ /* 0x040fe20003f65270 */
[----:B------:R-:W-:Y:S01]  /*f080*/  IMAD.MOV.U32 R8, RZ, RZ, 0x1 ;  /* 0x00000001ff087424 */ /* 0x000fe200078e00ff */
[----:B------:R-:W-:Y:S01]  /*f090*/  ISETP.NE.OR P0, PT, R0, RZ, !P0 ;  /* 0x000000ff0000720c */ /* 0x000fe20004705670 */
[----:B------:R-:W-:Y:S01]  /*f0a0*/  IMAD.MOV.U32 R0, RZ, RZ, 0x1 ;  /* 0x00000001ff007424 */ /* 0x000fe200078e00ff */
[----:B------:R-:W-:Y:S01]  /*f0b0*/  ULDC UR4, c[0x0][0x600] ;  /* 0x0001800000047ab9 */ /* 0x000fe20000000800 */
[----:B------:R-:W-:Y:S01]  /*f0c0*/  IMAD.MOV.U32 R9, RZ, RZ, RZ ;  /* 0x000000ffff097224 */ /* 0x000fe200078e00ff */
[----:B------:R-:W-:Y:S01]  /*f0d0*/  UMOV UR8, 0x1 ;  /* 0x0000000100087882 */ /* 0x000fe20000000000 */
[----:B------:R-:W-:-:S02]  /*f0e0*/  UIADD3 UR27, UR14, 0x1, URZ ;  /* 0x000000010e1b7890 */ /* 0x000fc4000fffe03f */
[----:B------:R-:W-:Y:S02]  /*f0f0*/  ULOP3.LUT UR26, UR13, 0x2, URZ, 0xfc, !UPT ;  /* 0x000000020d1a7892 */ /* 0x000fe4000f8efc3f */
[----:B------:R-:W-:Y:S02]  /*f100*/  UIADD3 UR4, UR4, -0x1, URZ ;  /* 0xffffffff04047890 */ /* 0x000fe4000fffe03f */
[----:B------:R-:W-:Y:S02]  /*f110*/  USHF.L.U32 UR5, UR8, UR5, URZ ;  /* 0x0000000508057299 */ /* 0x000fe4000800063f */
[----:B------:R-:W-:Y:S01]  /*f120*/  ULOP3.LUT UR6, URZ, UR6, URZ, 0x33, !UPT ;  /* 0x000000063f067292 */ /* 0x000fe2000f8e333f */
[----:B------:R-:W-:-:S11]  /*f130*/  ULDC.64 UR24, c[0x0][0x198] ;  /* 0x0000660000187ab9 */ /* 0x000fd60000000a00 */
.L_x_309:
[----:B------:R-:W-:-:S03]  /*f140*/  UMOV UR8, 0xffffffff ;  /* 0xffffffff00087882 */ /* 0x000fc60000000000 */
[----:B01----:R-:W-:Y:S05]  /*f150*/  BRA.DIV UR8, `(.L_x_298) ;  /* 0x0000000e08e47947 */ /* 0x003fea000b800000 */
[----:B------:R-:W-:-:S13]  /*f160*/  ELECT P1, URZ, PT ;  /* 0x00000000003f782f */ /* 0x000fda0003820000 */
.L_x_320:
[----:B------:R-:W0:Y:S01]  /*f170*/  LDC R2, c[0x0][0x28c] ;  /* 0x0000a300ff027b82 */ /* 0x000e220000000800 */
[----:B------:R-:W-:Y:S01]  /*f180*/  BSSY B1, `(.L_x_299) ;  /* 0x000003b000017945 */ /* 0x000fe20003800000 */
[----:B0-----:R-:W-:-:S13]  /*f190*/  ISETP.LT.OR P1, PT, R2, 0x1, !P1 ;  /* 0x000000010200780c */ /* 0x001fda0004f21670 */
[----:B------:R-:W-:Y:S05]  /*f1a0*/  @P1 BRA `(.L_x_300) ;  /* 0x0000000000e01947 */ /* 0x000fea0003800000 */
[----:B------:R-:W2:Y:S04]  /*f1b0*/  LDL.LU R4, [R1+0x80] ;  /* 0x0000800001047983 */ /* 0x000ea80000300800 */
[----:B------:R-:W3:Y:S01]  /*f1c0*/  LDL.LU R3, [R1+0x7c] ;  /* 0x00007c0001037983 */ /* 0x000ee20000300800 */
[----:B------:R-:W-:Y:S02]  /*f1d0*/  IMAD.MOV.U32 R12, RZ, RZ, RZ ;  /* 0x000000ffff0c7224 */ /* 0x000fe400078e00ff */
[----:B------:R-:W-:Y:S02]  /*f1e0*/  IMAD.U32 R13, RZ, RZ, UR27 ;  /* 0x0000001bff0d7e24 */ /* 0x000fe4000f8e00ff */
[----:B------:R-:W-:Y:S02]  /*f1f0*/  IMAD.MOV.U32 R2, RZ, RZ, R8 ;  /* 0x000000ffff027224 */ /* 0x000fe400078e0008 */
[----:B--2---:R-:W-:-:S02]  /*f200*/  IMAD.SHL.U32 R6, R4, 0x100, RZ ;  /* 0x0000010004067824 */ /* 0x004fc400078e00ff */
[----:B---3--:R-:W-:Y:S02]  /*f210*/  IMAD.SHL.U32 R7, R3, 0x40, RZ ;  /* 0x0000004003077824 */ /* 0x008fe400078e00ff */
[----:B------:R-:W-:-:S07]  /*f220*/  IMAD.MOV.U32 R3, RZ, RZ, R9 ;  /* 0x000000ffff037224 */ /* 0x000fce00078e0009 */
.L_x_304:
[----:B------:R-:W0:Y:S01]  /*f230*/  S2R R5, SR_CgaCtaId ;  /* 0x0000000000057919 */ /* 0x000e220000008800 */
[----:B------:R-:W-:-:S04]  /*f240*/  MOV R4, 0x400 ;  /* 0x0000040000047802 */ /* 0x000fc80000000f00 */
[----:B0-----:R-:W-:Y:S02]  /*f250*/  LEA R10, R5, R4, 0x18 ;  /* 0x00000004050a7211 */ /* 0x001fe400078ec0ff */
[----:B------:R-:W-:Y:S01]  /*f260*/  SHF.L.U32 R4, R2, 0x1f, RZ ;  /* 0x0000001f02047819 */ /* 0x000fe200000006ff */
[----:B------:R-:W0:Y:S02]  /*f270*/  @!P3 LDC R5, c[0x0][0x500] ;  /* 0x00014000ff05bb82 */ /* 0x000e240000000800 */
[----:B------:R-:W-:-:S04]  /*f280*/  IMAD R11, R3, 0x8, R10 ;  /* 0x00000008030b7824 */ /* 0x000fc800078e020a */
[----:B------:R-:W1:Y:S02]  /*f290*/  SYNCS.PHASECHK.TRANS64.TRYWAIT P1, [R11+URZ+0x10], R4 ;  /* 0x000010040b0075a7 */ /* 0x000e64000802017f */
[----:B-1----:R-:W-:Y:S05]  /*f2a0*/  @!P1 BRA `(.L_x_301) ;  /* 0x0000000c00b09947 */ /* 0x002fea0003800000 */
.L_x_321:
[----:B------:R-:W-:Y:S01]  /*f2b0*/  UPRMT UR8, UR26, 0x9910, URZ ;  /* 0x000099101a087896 */ /* 0x000fe2000800003f */
[----:B0-----:R0:W-:Y:S03]  /*f2c0*/  @!P3 SYNCS.ARRIVE.TRANS64 RZ, [R11+URZ], R5 ;  /* 0x000000050bffb9a7 */ /* 0x0011e6000800003f */
[----:B------:R-:W-:-:S06]  /*f2d0*/  UISETP.NE.AND UP0, UPT, UR8, 0x2, UPT ;  /* 0x000000020800788c */ /* 0x000fcc000bf05270 */
[----:B------:R-:W-:-:S13]  /*f2e0*/  PLOP3.LUT P1, PT, PT, PT, UP0, 0x80, 0x0 ;  /* 0x000000000000781c */ /* 0x000fda0003f2f008 */
[----:B0-----:R-:W-:Y:S05]  /*f2f0*/  @P1 BRA `(.L_x_302) ;  /* 0x0000000000041947 */ /* 0x001fea0003800000 */
[----:B------:R-:W-:Y:S01]  /*f300*/  BPT.TRAP 0x1 ;  /* 0x000000040000795c */ /* 0x000fe20000300000 */
.L_x_302:
[----:B------:R-:W-:Y:S05]  /*f310*/  @P0 BRA `(.L_x_303) ;  /* 0x0000000000040947 */ /* 0x000fea0003800000 */
[----:B------:R-:W-:Y:S01]  /*f320*/  BPT.TRAP 0x1 ;  /* 0x000000040000795c */ /* 0x000fe20000300000 */
.L_x_303:
[----:B------:R-:W2:Y:S01]  /*f330*/  LDL R5, [R1+0x70] ;  /* 0x0000700001057983 */ /* 0x000ea20000100800 */
[--C-:B-1----:R-:W-:Y:S01]  /*f340*/  IMAD R4, R3, 0x2000, R10.reuse ;  /* 0x0000200003047824 */ /* 0x102fe200078e020a */
[----:B------:R-:W-:Y:S01]  /*f350*/  R2UR UR22, R7 ;  /* 0x00000000071672ca */ /* 0x000fe200000e0000 */
[----:B------:R-:W-:Y:S01]  /*f360*/  IMAD R10, R3, 0x8000, R10 ;  /* 0x00008000030a7824 */ /* 0x000fe200078e020a */
[----:B------:R-:W-:Y:S01]  /*f370*/  R2UR UR9, R11 ;  /* 0x000000000b0972ca */ /* 0x000fe200000e0000 */
[----:B------:R-:W-:Y:S01]  /*f380*/  VIADD R13, R13, 0xffffffff ;  /* 0xffffffff0d0d7836 */ /* 0x000fe20000000000 */
[----:B------:R-:W-:Y:S01]  /*f390*/  R2UR UR8, R4 ;  /* 0x00000000040872ca */ /* 0x000fe200000e0000 */
[----:B------:R-:W-:Y:S01]  /*f3a0*/  UIADD3 UR18, UP0, UR24, 0xf0, URZ ;  /* 0x000000f018127890 */ /* 0x000fe2000ff1e03f */
[----:B------:R-:W-:Y:S01]  /*f3b0*/  R2UR UR11, R10 ;  /* 0x000000000a0b72ca */ /* 0x000fe200000e0000 */
[----:B------:R-:W-:Y:S01]  /*f3c0*/  UIADD3 UR28, UP1, UR24, 0x1f0, URZ ;  /* 0x000001f0181c7890 */ /* 0x000fe2000ff3e03f */
[----:B------:R-:W-:Y:S01]  /*f3d0*/  R2UR UR10, R12 ;  /* 0x000000000c0a72ca */ /* 0x000fe200000e0000 */
[----:B------:R-:W-:Y:S01]  /*f3e0*/  UIADD3.X UR19, URZ, UR25, URZ, UP0, !UPT ;  /* 0x000000193f137290 */ /* 0x000fe200087fe43f */
[----:B------:R-:W-:Y:S01]  /*f3f0*/  R2UR UR23, R6 ;  /* 0x00000000061772ca */ /* 0x000fe200000e0000 */
[----:B------:R-:W-:Y:S01]  /*f400*/  VIADD R3, R3, 0x1 ;  /* 0x0000000103037836 */ /* 0x000fe20000000000 */
[----:B------:R-:W-:Y:S01]  /*f410*/  ISETP.GT.AND P2, PT, R13, 0x1, PT ;  /* 0x000000010d00780c */ /* 0x000fe20003f44270 */
[----:B------:R-:W-:Y:S01]  /*f420*/  UIADD3.X UR29, URZ, UR25, URZ, UP1, !UPT ;  /* 0x000000193f1d7290 */ /* 0x000fe20008ffe43f */
[----:B------:R-:W-:Y:S01]  /*f430*/  VIADD R12, R12, 0x80 ;  /* 0x000000800c0c7836 */ /* 0x000fe20000000000 */
[----:B------:R-:W-:Y:S01]  /*f440*/  UMOV UR20, 0x0 ;  /* 0x0000000000147882 */ /* 0x000fe20000000000 */
[----:B------:R-:W-:Y:S01]  /*f450*/  UMOV UR21, 0x10000000 ;  /* 0x1000000000157882 */ /* 0x000fe20000000000 */
[----:B------:R-:W-:Y:S01]  /*f460*/  UIADD3 UR8, UR8, 0x100, URZ ;  /* 0x0000010008087890 */ /* 0x000fe2000fffe03f */
[----:B------:R-:W-:Y:S01]  /*f470*/  ISETP.NE.AND P1, PT, R3, 0x2, PT ;  /* 0x000000020300780c */ /* 0x000fe20003f25270 */
[----:B------:R-:W-:-:S03]  /*f480*/  UIADD3 UR15, UR11, 0x4100, URZ ;  /* 0x000041000b0f7890 */ /* 0x000fc6000fffe03f */
[----:B------:R-:W-:Y:S01]  /*f490*/  UMOV UR11, UR22 ;  /* 0x00000016000b7c82 */ /* 0x000fe20008000000 */
[----:B------:R-:W-:Y:S02]  /*f4a0*/  SEL R3, R3, RZ, P1 ;  /* 0x000000ff03037207 */ /* 0x000fe40000800000 */
[----:B--2---:R-:W-:Y:S02]  /*f4b0*/  R2UR UR12, R5 ;  /* 0x00000000050c72ca */ /* 0x004fe400000e0000 */
[----:B------:R-:W-:-:S04]  /*f4c0*/  SEL R5, RZ, 0x1, P1 ;  /* 0x00000001ff057807 */ /* 0x000fc80000800000 */
[----:B------:R-:W-:-:S07]  /*f4d0*/  LOP3.LUT R2, R2, R5, RZ, 0x3c, !PT ;  /* 0x0000000502027212 */ /* 0x000fce00078e3cff */
[----:B------:R0:W-:Y:S02]  /*f4e0*/  UTMALDG.3D [UR8], [UR18], desc[UR20] ;  /* 0x00001408120075b4 */ /* 0x0001e40008011000 */
[----:B0-----:R-:W-:Y:S01]  /*f4f0*/  UMOV UR8, UR15 ;  /* 0x0000000f00087c82 */ /* 0x001fe20008000000 */
[----:B------:R-:W-:Y:S02]  /*f500*/  UMOV UR11, UR23 ;  /* 0x00000017000b7c82 */ /* 0x000fe40008000000 */
[----:B------:R0:W-:Y:S02]  /*f510*/  UTMALDG.3D [UR8], [UR28], desc[UR20] ;  /* 0x000014081c0075b4 */ /* 0x0001e40008011000 */
[----:B0-----:R-:W-:Y:S05]  /*f520*/  @P2 BRA `(.L_x_304) ;  /* 0xfffffffc00402947 */ /* 0x001fea000383ffff */
.L_x_300:
[----:B------:R-:W-:Y:S05]  /*f530*/  BSYNC B1 ;  /* 0x0000000000017941 */ /* 0x000fea0003800000 */
.L_x_299:
[----:B------:R-:W2:Y:S01]  /*f540*/  LDL.LU R15, [R1+0x74] ;  /* 0x00007400010f7983 */ /* 0x000ea20000300800 */
[----:B------:R-:W-:Y:S01]  /*f550*/  LOP3.LUT P4, RZ, R0, 0xff, RZ, 0xc0, !PT ;  /* 0x000000ff00ff7812 */ /* 0x000fe2000788c0ff */
[----:B------:R-:W-:Y:S01]  /*f560*/  VIADD R9, R9, UR14 ;  /* 0x0000000e09097c36 */ /* 0x000fe20008000000 */
[----:B------:R-:W-:Y:S01]  /*f570*/  ULDC.64 UR8, c[0x0][0x650] ;  /* 0x0001940000087ab9 */ /* 0x000fe20000000a00 */
[----:B------:R-:W3:Y:S01]  /*f580*/  LDL.LU R14, [R1+0x78] ;  /* 0x00007800010e7983 */ /* 0x000ee20000300800 */
[----:B------:R-:W-:Y:S01]  /*f590*/  IMAD.MOV.U32 R5, RZ, RZ, -0x1 ;  /* 0xffffffffff057424 */ /* 0x000fe200078e00ff */
[----:B------:R-:W-:Y:S01]  /*f5a0*/  BSSY B1, `(.L_x_305) ;  /* 0x0000078000017945 */ /* 0x000fe20003800000 */
[----:B------:R-:W-:Y:S01]  /*f5b0*/  SHF.R.U32.HI R0, RZ, 0x1, R9 ;  /* 0x00000001ff007819 */ /* 0x000fe20000011609 */
[----:B------:R-:W-:Y:S01]  /*f5c0*/  IMAD.MOV.U32 R4, RZ, RZ, -0x1 ;  /* 0xffffffffff047424 */ /* 0x000fe200078e00ff */
[----:B------:R-:W-:Y:S02]  /*f5d0*/  ISETP.GT.U32.AND P1, PT, R9, 0x1, PT ;  /* 0x000000010900780c */ /* 0x000fe40003f24070 */
[----:B------:R-:W-:-:S02]  /*f5e0*/  LOP3.LUT R0, R0, 0x1, RZ, 0xc0, !PT ;  /* 0x0000000100007812 */ /* 0x000fc400078ec0ff */
[----:B------:R-:W-:Y:S01]  /*f5f0*/  LOP3.LUT R9, R9, 0x1, RZ, 0xc0, !PT ;  /* 0x0000000109097812 */ /* 0x000fe200078ec0ff */
[----:B------:R-:W0:Y:S01]  /*f600*/  @P4 S2R R3, SR_CgaCtaId ;  /* 0x0000000000034919 */ /* 0x000e220000008800 */
[----:B------:R-:W-:Y:S02]  /*f610*/  @P4 MOV R2, 0x400 ;  /* 0x0000040000024802 */ /* 0x000fe40000000f00 */
[----:B------:R-:W-:Y:S02]  /*f620*/  ISETP.NE.U32.AND P2, PT, R0, 0x1, PT ;  /* 0x000000010000780c */ /* 0x000fe40003f45070 */
[----:B0-----:R-:W-:Y:S01]  /*f630*/  @P4 LEA R2, R3, R2, 0x18 ;  /* 0x0000000203024211 */ /* 0x001fe200078ec0ff */
[----:B------:R-:W-:-:S03]  /*f640*/  IMAD.U32 R3, RZ, RZ, UR14 ;  /* 0x0000000eff037e24 */ /* 0x000fc6000f8e00ff */
[----:B------:R0:W-:Y:S02]  /*f650*/  @P4 SYNCS.ARRIVE.TRANS64.A1T0 RZ, [R2+URZ+0x58], RZ ;  /* 0x000058ff02ff49a7 */ /* 0x0001e4000810003f */
[C---:B------:R-:W-:Y:S02]  /*f660*/  ISETP.LT.U32.AND P1, PT, R3.reuse, 0x2, P1 ;  /* 0x000000020300780c */ /* 0x040fe40000f21070 */
[----:B------:R-:W-:Y:S02]  /*f670*/  ISETP.GT.U32.AND P2, PT, R3, 0x1, !P2 ;  /* 0x000000010300780c */ /* 0x000fe40005744070 */
[----:B------:R-:W-:Y:S02]  /*f680*/  SEL R3, RZ, 0x1, !P1 ;  /* 0x00000001ff037807 */ /* 0x000fe40004800000 */
[----:B------:R-:W-:Y:S02]  /*f690*/  SEL R0, RZ, 0x1, !P2 ;  /* 0x00000001ff007807 */ /* 0x000fe40005000000 */
[----:B0-----:R-:W-:-:S02]  /*f6a0*/  PRMT R2, RZ, 0x7610, R2 ;  /* 0x00007610ff027816 */ /* 0x001fc40000000002 */
[----:B------:R-:W-:Y:S01]  /*f6b0*/  LOP3.LUT R8, R0, R8, R3, 0x96, !PT ;  /* 0x0000000800087212 */ /* 0x000fe200078e9603 */
[----:B------:R-:W-:Y:S01]  /*f6c0*/  IMAD.MOV.U32 R3, RZ, RZ, -0x1 ;  /* 0xffffffffff037424 */ /* 0x000fe200078e00ff */
[----:B------:R-:W-:Y:S02]  /*f6d0*/  PRMT R0, RZ, 0x7610, R0 ;  /* 0x00007610ff007816 */ /* 0x000fe40000000000 */
[----:B---3--:R-:W-:-:S04]  /*f6e0*/  IADD3 R14, P4, R14, UR16, RZ ;  /* 0x000000100e0e7c10 */ /* 0x008fc8000ff9e0ff */
[----:B--2---:R-:W-:Y:S01]  /*f6f0*/  IADD3.X R15, R15, UR7, RZ, P4, !PT ;  /* 0x000000070f0f7c10 */ /* 0x004fe2000a7fe4ff */
[----:B------:R0:W-:Y:S01]  /*f700*/  STL [R1+0x78], R14 ;  /* 0x0000780e01007387 */ /* 0x0001e20000100800 */
[----:B------:R-:W-:-:S03]  /*f710*/  ISETP.GE.U32.AND P4, PT, R14, UR8, PT ;  /* 0x000000080e007c0c */ /* 0x000fc6000bf86070 */
[----:B------:R0:W-:Y:S01]  /*f720*/  STL [R1+0x74], R15 ;  /* 0x0000740f01007387 */ /* 0x0001e20000100800 */
[----:B------:R-:W-:-:S03]  /*f730*/  ISETP.GE.U32.AND.EX P1, PT, R15, UR9, PT, P4 ;  /* 0x000000090f007c0c */ /* 0x000fc6000bf26140 */
[----:B------:R0:W-:Y:S04]  /*f740*/  STL [R1+0x7c], R5 ;  /* 0x00007c0501007387 */ /* 0x0001e80000100800 */
[----:B------:R0:W-:Y:S04]  /*f750*/  STL [R1+0x80], R4 ;  /* 0x0000800401007387 */ /* 0x0001e80000100800 */
[----:B------:R0:W-:Y:S02]  /*f760*/  STL [R1+0x70], R3 ;  /* 0x0000700301007387 */ /* 0x0001e40000100800 */
[----:B------:R-:W-:Y:S05]  /*f770*/  @P1 BRA `(.L_x_306) ;  /* 0x0000000400681947 */ /* 0x000fea0003800000 */
[----:B------:R-:W0:Y:S01]  /*f780*/  S2UR UR8, SR_CTAID.X ;  /* 0x00000000000879c3 */ /* 0x000e220000002500 */
[----:B------:R-:W-:Y:S01]  /*f790*/  ULDC.64 UR10, c[0x0][0x628] ;  /* 0x00018a00000a7ab9 */ /* 0x000fe20000000a00 */
[----:B------:R-:W-:Y:S01]  /*f7a0*/  ULDC UR9, c[0x0][0x150] ;  /* 0x0000540000097ab9 */ /* 0x000fe20000000800 */
[----:B------:R-:W-:Y:S01]  /*f7b0*/  ISETP.NE.U32.AND P1, PT, RZ, UR10, PT ;  /* 0x0000000aff007c0c */ /* 0x000fe2000bf25070 */
[----:B------:R-:W-:Y:S01]  /*f7c0*/  ULDC UR12, c[0x0][0x630] ;  /* 0x00018c00000c7ab9 */ /* 0x000fe20000000800 */
[----:B------:R-:W-:Y:S01]  /*f7d0*/  ULDC UR18, c[0x0][0x154] ;  /* 0x0000550000127ab9 */ /* 0x000fe20000000800 */
[----:B------:R-:W-:Y:S01]  /*f7e0*/  IMAD.MOV.U32 R2, RZ, RZ, R14 ;  /* 0x000000ffff027224 */ /* 0x000fe200078e000e */
[----:B------:R-:W-:Y:S01]  /*f7f0*/  ISETP.NE.AND.EX P1, PT, RZ, UR11, PT, P1 ;  /* 0x0000000bff007c0c */ /* 0x000fe2000bf25310 */
[----:B------:R-:W1:Y:S01]  /*f800*/  S2UR UR15, SR_CTAID.Y ;  /* 0x00000000000f79c3 */ /* 0x000e620000002600 */
[----:B0-----:R-:W-:-:S05]  /*f810*/  I2FP.F32.U32 R3, UR8 ;  /* 0x0000000800037c45 */ /* 0x001fca0008201000 */
[----:B------:R-:W-:Y:S01]  /*f820*/  FMUL R12, R3, UR9 ;  /* 0x00000009030c7c20 */ /* 0x000fe20008400000 */
[----:B------:R-:W-:-:S05]  /*f830*/  IMAD.MOV.U32 R3, RZ, RZ, R15 ;  /* 0x000000ffff037224 */ /* 0x000fca00078e000f */
[----:B------:R-:W-:Y:S05]  /*f840*/  @!P1 BRA `(.L_x_307) ;  /* 0x0000000000289947 */ /* 0x000fea0003800000 */
[----:B------:R-:W-:Y:S02]  /*f850*/  ULDC UR9, c[0x0][0x634] ;  /* 0x00018d0000097ab9 */ /* 0x000fe40000000800 */
[----:B------:R-:W-:-:S05]  /*f860*/  IADD3 R7, P1, R14, UR9, RZ ;  /* 0x000000090e077c10 */ /* 0x000fca000ff3e0ff */
[----:B------:R-:W-:-:S04]  /*f870*/  IMAD.X R11, RZ, RZ, R15, P1 ;  /* 0x000000ffff0b7224 */ /* 0x000fc800008e060f */
[----:B------:R-:W-:-:S04]  /*f880*/  IMAD.WIDE.U32 R4, R11, UR10, RZ ;  /* 0x0000000a0b047c25 */ /* 0x000fc8000f8e00ff */
[----:B------:R-:W-:-:S04]  /*f890*/  IMAD.WIDE.U32 R4, P1, R7, UR11, R4 ;  /* 0x0000000b07047c25 */ /* 0x000fc8000f820004 */
[----:B------:R-:W-:-:S04]  /*f8a0*/  IMAD.WIDE.U32 R6, R7, UR10, RZ ;  /* 0x0000000a07067c25 */ /* 0x000fc8000f8e00ff */
[----:B------:R-:W-:Y:S01]  /*f8b0*/  IMAD.X R3, RZ, RZ, RZ, P1 ;  /* 0x000000ffff037224 */ /* 0x000fe200008e06ff */
[----:B------:R-:W-:Y:S01]  /*f8c0*/  IADD3 RZ, P1, R7, R4, RZ ;  /* 0x0000000407ff7210 */ /* 0x000fe20007f3e0ff */
[----:B------:R-:W-:-:S04]  /*f8d0*/  IMAD.MOV.U32 R2, RZ, RZ, R5 ;  /* 0x000000ffff027224 */ /* 0x000fc800078e0005 */
[----:B------:R-:W-:-:S08]  /*f8e0*/  IMAD.WIDE.U32.X R2, R11, UR11, R2, P1 ;  /* 0x0000000b0b027c25 */ /* 0x000fd000088e0402 */
.L_x_307:
[--C-:B------:R-:W-:Y:S01]  /*f8f0*/  SHF.R.U64 R10, R2, UR12, R3.reuse ;  /* 0x0000000c020a7c19 */ /* 0x100fe20008001203 */
[----:B------:R-:W0:Y:S01]  /*f900*/  F2I.U32.TRUNC.NTZ R12, R12 ;  /* 0x0000000c000c7305 */ /* 0x000e22000020f000 */
[----:B------:R-:W-:Y:S01]  /*f910*/  SHF.R.U32.HI R2, RZ, UR12, R3 ;  /* 0x0000000cff027c19 */ /* 0x000fe20008011603 */
[----:B------:R-:W-:Y:S01]  /*f920*/  ULDC.64 UR10, c[0x0][0x620] ;  /* 0x00018800000a7ab9 */ /* 0x000fe20000000a00 */
[----:B------:R-:W-:Y:S01]  /*f930*/  IADD3 R5, P1, RZ, -R10, RZ ;  /* 0x8000000aff057210 */ /* 0x000fe20007f3e0ff */
[----:B------:R-:W-:Y:S01]  /*f940*/  IMAD.MOV.U32 R3, RZ, RZ, R15 ;  /* 0x000000ffff037224 */ /* 0x000fe200078e000f */
[----:B-1----:R-:W-:Y:S01]  /*f950*/  I2FP.F32.U32 R4, UR15 ;  /* 0x0000000f00047c45 */ /* 0x002fe20008201000 */
[----:B------:R-:W-:Y:S01]  /*f960*/  ULDC UR12, c[0x0][0x658] ;  /* 0x00019600000c7ab9 */ /* 0x000fe20000000800 */
[----:B------:R-:W-:Y:S01]  /*f970*/  ULDC UR20, c[0x0][0x648] ;  /* 0x0001920000147ab9 */ /* 0x000fe20000000800 */
[----:B------:R-:W-:Y:S02]  /*f980*/  IMAD.X R2, RZ, RZ, ~R2, P1 ;  /* 0x000000ffff027224 */ /* 0x000fe400008e0e02 */
[----:B------:R-:W-:Y:S01]  /*f990*/  FMUL R6, R4, UR18 ;  /* 0x0000001204067c20 */ /* 0x000fe20008400000 */
[----:B------:R-:W-:Y:S01]  /*f9a0*/  ULDC.64 UR18, c[0x0][0x640] ;  /* 0x0001900000127ab9 */ /* 0x000fe20000000a00 */
[----:B------:R-:W-:Y:S01]  /*f9b0*/  IMAD R4, R2, UR10, RZ ;  /* 0x0000000a02047c24 */ /* 0x000fe2000f8e02ff */
[----:B------:R-:W-:Y:S01]  /*f9c0*/  ISETP.NE.U32.AND P1, PT, RZ, UR18, PT ;  /* 0x00000012ff007c0c */ /* 0x000fe2000bf25070 */
[----:B------:R-:W-:Y:S01]  /*f9d0*/  IMAD.MOV.U32 R2, RZ, RZ, R14 ;  /* 0x000000ffff027224 */ /* 0x000fe200078e000e */
[----:B0-----:R-:W-:Y:S01]  /*f9e0*/  R2UR UR9, R12 ;  /* 0x000000000c0972ca */ /* 0x001fe200000e0000 */
[----:B------:R-:W0:Y:S01]  /*f9f0*/  LDC R14, c[0x0][0x610] ;  /* 0x00018400ff0e7b82 */ /* 0x000e220000000800 */
[----:B------:R-:W1:Y:S01]  /*fa00*/  F2I.U32.TRUNC.NTZ R6, R6 ;  /* 0x0000000600067305 */ /* 0x000e62000020f000 */
[----:B------:R-:W-:Y:S01]  /*fa10*/  IMAD.WIDE.U32 R2, R5, UR10, R2 ;  /* 0x0000000a05027c25 */ /* 0x000fe2000f8e0002 */
[----:B------:R-:W-:Y:S01]  /*fa20*/  ULDC UR10, c[0x0][0x618] ;  /* 0x00018600000a7ab9 */ /* 0x000fe20000000800 */
[----:B------:R-:W-:-:S02]  /*fa30*/  ISETP.NE.AND.EX P1, PT, RZ, UR19, PT, P1 ;  /* 0x00000013ff007c0c */ /* 0x000fc4000bf25310 */
[----:B------:R-:W-:-:S04]  /*fa40*/  IMAD R5, R5, UR11, R4 ;  /* 0x0000000b05057c24 */ /* 0x000fc8000f8e0204 */
[----:B------:R-:W-:-:S05]  /*fa50*/  IMAD.IADD R3, R3, 0x1, R5 ;  /* 0x0000000103037824 */ /* 0x000fca00078e0205 */
[--C-:B------:R-:W-:Y:S02]  /*fa60*/  SHF.R.U64 R12, R2, UR10, R3.reuse ;  /* 0x0000000a020c7c19 */ /* 0x100fe40008001203 */
[----:B------:R-:W-:Y:S01]  /*fa70*/  SHF.R.U32.HI R3, RZ, UR10, R3 ;  /* 0x0000000aff037c19 */ /* 0x000fe20008011603 */
[----:B------:R-:W-:Y:S01]  /*fa80*/  ULDC UR10, c[0x0][0x608] ;  /* 0x00018200000a7ab9 */ /* 0x000fe20000000800 */
[----:B-1----:R-:W-:Y:S02]  /*fa90*/  R2UR UR11, R6 ;  /* 0x00000000060b72ca */ /* 0x002fe400000e0000 */
[--C-:B------:R-:W-:Y:S02]  /*faa0*/  SHF.R.U64 R13, R12, UR10, R3.reuse ;  /* 0x0000000a0c0d7c19 */ /* 0x100fe40008001203 */
[----:B------:R-:W-:Y:S01]  /*fab0*/  SHF.R.U32.HI R2, RZ, UR10, R3 ;  /* 0x0000000aff027c19 */ /* 0x000fe20008011603 */
[----:B------:R-:W-:-:S03]  /*fac0*/  UIADD3 UR10, -UR9, URZ, URZ ;  /* 0x0000003f090a7290 */ /* 0x000fc6000fffe13f */
[--C-:B------:R-:W-:Y:S01]  /*fad0*/  SHF.R.U64 R15, R13, UR12, R2.reuse ;  /* 0x0000000c0d0f7c19 */ /* 0x100fe20008001202 */
[----:B------:R-:W-:Y:S01]  /*fae0*/  ULDC UR9, c[0x0][0x144] ;  /* 0x0000510000097ab9 */ /* 0x000fe20000000800 */
[----:B------:R-:W-:-:S03]  /*faf0*/  SHF.R.U32.HI R3, RZ, UR12, R2 ;  /* 0x0000000cff037c19 */ /* 0x000fc60008011602 */
[----:B------:R-:W-:Y:S01]  /*fb00*/  IMAD.MOV.U32 R2, RZ, RZ, R15 ;  /* 0x000000ffff027224 */ /* 0x000fe200078e000f */
[----:B------:R-:W-:Y:S06]  /*fb10*/  @!P1 BRA `(.L_x_308) ;  /* 0x0000000000289947 */ /* 0x000fec0003800000 */
        /* <DEDUP_REMOVED lines=10> */
.L_x_308:
[----:B------:R-:W-:Y:S01]  /*fbc0*/  UIADD3 UR11, -UR11, URZ, URZ ;  /* 0x0000003f0b0b7290 */ /* 0x000fe2000fffe13f */
[----:B------:R-:W-:Y:S01]  /*fbd0*/  SHF.R.U64 R3, R2, UR20, R3 ;  /* 0x0000001402037c19 */ /* 0x000fe20008001203 */
[----:B------:R-:W-:Y:S01]  /*fbe0*/  UIMAD UR8, UR9, UR10, UR8 ;  /* 0x0000000a090872a4 */ /* 0x000fe2000f8e0208 */
[----:B------:R-:W-:Y:S01]  /*fbf0*/  LOP3.LUT R2, R13, UR6, RZ, 0xc0, !PT ;  /* 0x000000060d027c12 */ /* 0x000fe2000f8ec0ff */
[----:B------:R-:W-:Y:S01]  /*fc00*/  IMAD.MOV.U32 R6, RZ, RZ, 0x1 ;  /* 0x00000001ff067424 */ /* 0x000fe200078e00ff */
[----:B------:R-:W-:Y:S01]  /*fc10*/  ULDC UR9, c[0x0][0x148] ;  /* 0x0000520000097ab9 */ /* 0x000fe20000000800 */
[----:B------:R-:W-:Y:S01]  /*fc20*/  IMAD.MOV R4, RZ, RZ, -R3 ;  /* 0x000000ffff047224 */ /* 0x000fe200078e0a03 */
[----:B------:R-:W-:Y:S01]  /*fc30*/  @UP2 UIMAD UR8, UR9, UR11, UR15 ;  /* 0x0000000b090822a4 */ /* 0x000fe2000f8e020f */
[----:B------:R-:W-:Y:S01]  /*fc40*/  IMAD R3, R3, UR5, R2 ;  /* 0x0000000503037c24 */ /* 0x000fe2000f8e0202 */
[----:B------:R-:W-:Y:S01]  /*fc50*/  LOP3.LUT R5, R12, UR4, RZ, 0xc0, !PT ;  /* 0x000000040c057c12 */ /* 0x000fe2000f8ec0ff */
[----:B------:R-:W-:Y:S01]  /*fc60*/  ULDC UR9, c[0x0][0x638] ;  /* 0x00018e0000097ab9 */ /* 0x000fe20000000800 */
[----:B------:R-:W-:Y:S01]  /*fc70*/  PLOP3.LUT P1, PT, PT, PT, UP2, 0x80, 0x0 ;  /* 0x000000000000781c */ /* 0x000fe20003f2f028 */
[----:B------:R-:W-:-:S02]  /*fc80*/  IMAD R2, R4, UR9, R15 ;  /* 0x0000000904027c24 */ /* 0x000fc4000f8e020f */
[----:B0-----:R-:W-:Y:S01]  /*fc90*/  IMAD R3, R3, R14, UR8 ;  /* 0x0000000803037e24 */ /* 0x001fe2000f8e020e */
[----:B------:R-:W-:Y:S02]  /*fca0*/  ULDC UR8, c[0x0][0x600] ;  /* 0x0001800000087ab9 */ /* 0x000fe40000000800 */
[----:B------:R-:W-:Y:S01]  /*fcb0*/  IMAD R4, R2, UR8, R5 ;  /* 0x0000000802047c24 */ /* 0x000fe2000f8e0205 */
[----:B------:R-:W-:-:S04]  /*fcc0*/  PRMT R2, R6, 0x7610, R2 ;  /* 0x0000761006027816 */ /* 0x000fc80000000002 */
[----:B------:R-:W-:Y:S02]  /*fcd0*/  SEL R5, R4, R3, !P1 ;  /* 0x0000000304057207 */ /* 0x000fe40004800000 */
[----:B------:R-:W-:-:S03]  /*fce0*/  SEL R3, R3, R4, !P1 ;  /* 0x0000000403037207 */ /* 0x000fc60004800000 */
[----:B------:R1:W-:Y:S04]  /*fcf0*/  STL [R1+0x80], R5 ;  /* 0x0000800501007387 */ /* 0x0003e80000100800 */
[----:B------:R1:W-:Y:S04]  /*fd00*/  STL [R1+0x70], R10 ;  /* 0x0000700a01007387 */ /* 0x0003e80000100800 */
[----:B------:R1:W-:Y:S02]  /*fd10*/  STL [R1+0x7c], R3 ;  /* 0x00007c0301007387 */ /* 0x0003e40000100800 */
.L_x_306:
[----:B------:R-:W-:Y:S05]  /*fd20*/  BSYNC B1 ;  /* 0x0000000000017941 */ /* 0x000fea0003800000 */
.L_x_305:
[----:B------:R-:W-:-:S13]  /*fd30*/  LOP3.LUT P1, RZ, R2, 0xff, RZ, 0xc0, !PT ;  /* 0x000000ff02ff7812 */ /* 0x000fda000782c0ff */
[----:B------:R-:W-:Y:S05]  /*fd40*/  @P1 BRA `(.L_x_309) ;  /* 0xfffffff000fc1947 */ /* 0x000fea000383ffff */
[----:B------:R-:W-:Y:S05]  /*fd50*/  BSYNC B0 ;  /* 0x0000000000007941 */ /* 0x000fea0003800000 */
.L_x_297:
[----:B------:R-:W-:-:S03]  /*fd60*/  UMOV UR8, 0xffffffff ;  /* 0xffffffff00087882 */ /* 0x000fc60000000000 */
[----:B------:R-:W-:Y:S05]  /*fd70*/  BRA.DIV UR8, `(.L_x_310) ;  /* 0x0000000608107947 */ /* 0x000fea000b800000 */
[----:B------:R-:W-:-:S13]  /*fd80*/  ELECT P0, URZ, PT ;  /* 0x00000000003f782f */ /* 0x000fda0003800000 */
.L_x_324:
[----:B------:R-:W-:Y:S04]  /*fd90*/  BSSY B0, `(.L_x_311) ;  /* 0x000001a000007945 */ /* 0x000fe80003800000 */
[----:B------:R-:W-:Y:S05]  /*fda0*/  @!P0 BRA `(.L_x_312) ;  /* 0x0000000000608947 */ /* 0x000fea0003800000 */
[----:B------:R-:W-:-:S04]  /*fdb0*/  ULOP3.LUT UR8, UR13, 0x2, URZ, 0xfc, !UPT ;  /* 0x000000020d087892 */ /* 0x000fc8000f8efc3f */
[----:B------:R-:W-:-:S06]  /*fdc0*/  UISETP.NE.AND UP0, UPT, UR8, 0x3, UPT ;  /* 0x000000030800788c */ /* 0x000fcc000bf05270 */
[----:B------:R-:W-:-:S13]  /*fdd0*/  PLOP3.LUT P0, PT, PT, PT, UP0, 0x80, 0x0 ;  /* 0x000000000000781c */ /* 0x000fda0003f0f008 */
[----:B------:R-:W-:Y:S05]  /*fde0*/  @!P0 BRA `(.L_x_313) ;  /* 0x0000000000048947 */ /* 0x000fea0003800000 */
[----:B------:R-:W-:Y:S01]  /*fdf0*/  BPT.TRAP 0x1 ;  /* 0x000000040000795c */ /* 0x000fe20000300000 */
.L_x_313:
[----:B01----:R-:W0:Y:S01]  /*fe00*/  S2R R3, SR_CgaCtaId ;  /* 0x0000000000037919 */ /* 0x003e220000008800 */
[----:B------:R-:W-:Y:S02]  /*fe10*/  MOV R0, 0x400 ;  /* 0x0000040000007802 */ /* 0x000fe40000000f00 */
[----:B------:R-:W-:Y:S02]  /*fe20*/  SHF.L.U32 R2, R8, 0x1f, RZ ;  /* 0x0000001f08027819 */ /* 0x000fe400000006ff */
[----:B0-----:R-:W-:-:S05]  /*fe30*/  LEA R0, R3, R0, 0x18 ;  /* 0x0000000003007211 */ /* 0x001fca00078ec0ff */
[----:B------:R-:W-:-:S04]  /*fe40*/  VIADD R0, R0, 0x10 ;  /* 0x0000001000007836 */ /* 0x000fc80000000000 */
[C---:B------:R-:W-:Y:S02]  /*fe50*/  IMAD R5, R9.reuse, 0x8, R0 ;  /* 0x0000000809057824 */ /* 0x040fe400078e0200 */
[----:B------:R-:W-:Y:S02]  /*fe60*/  VIADD R9, R9, 0x1 ;  /* 0x0000000109097836 */ /* 0x000fe40000000000 */
[----:B------:R-:W0:Y:S03]  /*fe70*/  SYNCS.PHASECHK.TRANS64.TRYWAIT P0, [R5+URZ], R2 ;  /* 0x00000002050075a7 */ /* 0x000e26000800017f */
[----:B------:R-:W-:-:S04]  /*fe80*/  ISETP.NE.AND P1, PT, R9, 0x2, PT ;  /* 0x000000020900780c */ /* 0x000fc80003f25270 */
[----:B------:R-:W-:Y:S02]  /*fe90*/  SEL R3, RZ, 0x1, P1 ;  /* 0x00000001ff037807 */ /* 0x000fe40000800000 */
[----:B------:R-:W-:Y:S02]  /*fea0*/  SEL R9, R9, RZ, P1 ;  /* 0x000000ff09097207 */ /* 0x000fe40000800000 */
[----:B------:R-:W-:Y:S01]  /*feb0*/  LOP3.LUT R3, R8, R3, RZ, 0x3c, !PT ;  /* 0x0000000308037212 */ /* 0x000fe200078e3cff */
[----:B0-----:R-:W-:Y:S06]  /*fec0*/  @!P0 BRA `(.L_x_314) ;  /* 0x0000000000e08947 */ /* 0x001fec0003800000 */
.L_x_325:
[----:B------:R-:W-:Y:S01]  /*fed0*/  IMAD R9, R9, 0x8, R0 ;  /* 0x0000000809097824 */ /* 0x000fe200078e0200 */
[----:B------:R-:W-:-:S07]  /*fee0*/  SHF.L.U32 R0, R3, 0x1f, RZ ;  /* 0x0000001f03007819 */ /* 0x000fce00000006ff */
.L_x_315:
[----:B-1----:R1:W2:Y:S02]  /*fef0*/  SYNCS.PHASECHK.TRANS64.TRYWAIT P0, [R9+URZ], R0 ;  /* 0x00000000090075a7 */ /* 0x0022a4000800017f */
[----:B--2---:R-:W-:Y:S05]  /*ff00*/  @!P0 NANOSLEEP.SYNCS 0x989680 ;  /* 0x009896800000895d */ /* 0x004fea0003900000 */
[----:B------:R-:W2:Y:S02]  /*ff10*/  @!P0 SYNCS.PHASECHK.TRANS64 P0, [R9+URZ], R0 ;  /* 0x00000000090085a7 */ /* 0x000ea4000800007f */
[----:B--2---:R-:W-:Y:S05]  /*ff20*/  @!P0 BRA `(.L_x_315) ;  /* 0xfffffffc00f08947 */ /* 0x004fea000383ffff */
.L_x_312:
[----:B------:R-:W-:Y:S05]  /*ff30*/  BSYNC B0 ;  /* 0x0000000000007941 */ /* 0x000fea0003800000 */
.L_x_311:
[----:B------:R-:W-:Y:S05]  /*ff40*/  EXIT ;  /* 0x000000000000794d */ /* 0x000fea0003800000 */
.L_x_14:
[----:B0-----:R-:W-:-:S04]  /*ff50*/  IMAD.U32 R3, RZ, RZ, UR21 ;  /* 0x00000015ff037e24 */ /* 0x001fc8000f8e00ff */
[----:B------:R0:W1:Y:S03]  /*ff60*/  SYNCS.PHASECHK.TRANS64.TRYWAIT P0, [R3+URZ+-0x8], R0 ;  /* 0xfffff800030075a7 */ /* 0x000066000800017f */
[----:B-1----:R-:W-:Y:S05]  /*ff70*/  @!P0 NANOSLEEP.SYNCS 0x989680 ;  /* 0x009896800000895d */ /* 0x002fea0003900000 */
[----:B------:R-:W1:Y:S02]  /*ff80*/  @!P0 SYNCS.PHASECHK.TRANS64 P0, [R3+URZ+-0x8], R0 ;  /* 0xfffff800030085a7 */ /* 0x000e64000800007f */
[----:B-1----:R-:W-:Y:S05]  /*ff90*/  @!P0 BRA `(.L_x_14) ;  /* 0xfffffffc00ec8947 */ /* 0x002fea000383ffff */
[----:B------:R-:W-:Y:S05]  /*ffa0*/  BRA `(.L_x_316) ;  /* 0xffffff1400a07947 */ /* 0x000fea000383ffff */
.L_x_19:
[----:B-1----:R-:W-:-:S04]  /*ffb0*/  IMAD.U32 R3, RZ, RZ, UR4 ;  /* 0x00000004ff037e24 */ /* 0x002fc8000f8e00ff */
[----:B------:R1:W2:Y:S03]  /*ffc0*/  SYNCS.PHASECHK.TRANS64.TRYWAIT P0, [R3+URZ], R0 ;  /* 0x00000000030075a7 */ /* 0x0002a6000800017f */
[----:B--2---:R-:W-:Y:S05]  /*ffd0*/  @!P0 NANOSLEEP.SYNCS 0x989680 ;  /* 0x009896800000895d */ /* 0x004fea0003900000 */
[----:B------:R-:W2:Y:S02]  /*ffe0*/  @!P0 SYNCS.PHASECHK.TRANS64 P0, [R3+URZ], R0 ;  /* 0x00000000030085a7 */ /* 0x000ea4000800007f */
[----:B--2---:R-:W-:Y:S05]  /*fff0*/  @!P0 BRA `(.L_x_19) ;  /* 0xfffffffc00ec8947 */ /* 0x004fea000383ffff */
[----:B------:R-:W-:Y:S05]  /*10000*/  BRA `(.L_x_18) ;  /* 0xffffff2000087947 */ /* 0x000fea000383ffff */
.L_x_25:
[----:B-----5:R2:W-:Y:S02]  /*10010*/  STL [R1+0x98], R0 ;  /* 0x0000980001007387 */ /* 0x0205e40000100800 */
[----:B--2---:R-:W-:-:S04]  /*10020*/  IMAD.U32 R0, RZ, RZ, UR8 ;  /* 0x00000008ff007e24 */ /* 0x004fc8000f8e00ff */
[----:B------:R2:W3:Y:S03]  /*10030*/  SYNCS.PHASECHK.TRANS64.TRYWAIT P0, [R0+URZ], R229 ;  /* 0x000000e5000075a7 */ /* 0x0004e6000800017f */
[----:B---3--:R-:W-:Y:S05]  /*10040*/  @!P0 NANOSLEEP.SYNCS 0x989680 ;  /* 0x009896800000895d */ /* 0x008fea0003900000 */
[----:B------:R2:W3:Y:S02]  /*10050*/  @!P0 SYNCS.PHASECHK.TRANS64 P0, [R0+URZ], R229 ;  /* 0x000000e5000085a7 */ /* 0x0004e4000800007f */
[----:B--2---:R2:W5:Y:S02]  /*10060*/  LDL.LU R0, [R1+0x98] ;  /* 0x0000980001007983 */ /* 0x0045640000300800 */
[----:B--23--:R-:W-:Y:S05]  /*10070*/  @!P0 BRA `(.L_x_25) ;  /* 0xfffffffc00e48947 */ /* 0x00cfea000383ffff */
[----:B------:R-:W-:Y:S05]  /*10080*/  BRA `(.L_x_24) ;  /* 0xffffff3000a07947 */ /* 0x000fea000383ffff */
.L_x_33:
[----:B-1----:R-:W-:-:S04]  /*10090*/  IMAD.U32 R25, RZ, RZ, UR21 ;  /* 0x00000015ff197e24 */ /* 0x002fc8000f8e00ff */
[----:B------:R1:W3:Y:S03]  /*100a0*/  SYNCS.PHASECHK.TRANS64.TRYWAIT P0, [R25+URZ+0x8], R24 ;  /* 0x00000818190075a7 */ /* 0x0002e6000800017f */
[----:B---3--:R-:W-:Y:S05]  /*100b0*/  @!P0 NANOSLEEP.SYNCS 0x989680 ;  /* 0x009896800000895d */ /* 0x008fea0003900000 */
[----:B------:R-:W3:Y:S02]  /*100c0*/  @!P0 SYNCS.PHASECHK.TRANS64 P0, [R25+URZ+0x8], R24 ;  /* 0x00000818190085a7 */ /* 0x000ee4000800007f */
[----:B---3--:R-:W-:Y:S05]  /*100d0*/  @!P0 BRA `(.L_x_33) ;  /* 0xfffffffc00ec8947 */ /* 0x008fea000383ffff */
[----:B------:R-:W-:Y:S05]  /*100e0*/  BRA `(.L_x_317) ;  /* 0xffffff5400807947 */ /* 0x000fea000383ffff */
.L_x_298:
[----:B------:R-:W-:Y:S01]  /*100f0*/  BSSY B1, `(.L_x_318) ;  /* 0x0000006000017945 */ /* 0x000fe20003800000 */
[----:B------:R-:W-:-:S07]  /*10100*/  IMAD.MOV.U32 R2, RZ, RZ, -0x1 ;  /* 0xffffffffff027424 */ /* 0x000fce00078e00ff */
[----:B------:R-:W-:Y:S05]  /*10110*/  WARPSYNC.COLLECTIVE R2, `(.L_x_319) ;  /* 0x00000000020c7348 */ /* 0x000fea0003c00000 */
[----:B------:R-:W-:Y:S02]  /*10120*/  ELECT P1, UR62, PT ;  /* 0x00000000003e782f */ /* 0x000fe40003820000 */
[----:B------:R-:W-:Y:S01]  /*10130*/  MOV R2, UR62 ;  /* 0x0000003e00027c02 */ /* 0x000fe20008000f00 */
[----:B------:R-:W-:Y:S10]  /*10140*/  ENDCOLLECTIVE ;  /* 0x000000000000791b */ /* 0x000ff40003800000 */
.L_x_319:
[----:B------:R-:W-:Y:S05]  /*10150*/  BSYNC B1 ;  /* 0x0000000000017941 */ /* 0x000fea0003800000 */
.L_x_318:
[----:B------:R-:W-:Y:S05]  /*10160*/  BRA `(.L_x_320) ;  /* 0xfffffff000007947 */ /* 0x000fea000383ffff */
.L_x_301:
[----:B-1----:R1:W2:Y:S02]  /*10170*/  SYNCS.PHASECHK.TRANS64.TRYWAIT P1, [R11+URZ+0x10], R4 ;  /* 0x000010040b0075a7 */ /* 0x0022a4000802017f */
[----:B--2---:R-:W-:Y:S05]  /*10180*/  @!P1 NANOSLEEP.SYNCS 0x989680 ;  /* 0x009896800000995d */ /* 0x004fea0003900000 */
[----:B------:R-:W2:Y:S02]  /*10190*/  @!P1 SYNCS.PHASECHK.TRANS64 P1, [R11+URZ+0x10], R4 ;  /* 0x000010040b0095a7 */ /* 0x000ea4000802007f */
[----:B--2---:R-:W-:Y:S05]  /*101a0*/  @!P1 BRA `(.L_x_301) ;  /* 0xfffffffc00f09947 */ /* 0x004fea000383ffff */
[----:B------:R-:W-:Y:S05]  /*101b0*/  BRA `(.L_x_321) ;  /* 0xfffffff0003c7947 */ /* 0x000fea000383ffff */
.L_x_310:
[----:B------:R-:W-:Y:S01]  /*101c0*/  BSSY B0, `(.L_x_322) ;  /* 0x0000006000007945 */ /* 0x000fe20003800000 */
[----:B------:R-:W-:-:S07]  /*101d0*/  IMAD.MOV.U32 R2, RZ, RZ, -0x1 ;  /* 0xffffffffff027424 */ /* 0x000fce00078e00ff */
[----:B01----:R-:W-:Y:S05]  /*101e0*/  WARPSYNC.COLLECTIVE R2, `(.L_x_323) ;  /* 0x00000000020c7348 */ /* 0x003fea0003c00000 */
[----:B------:R-:W-:Y:S02]  /*101f0*/  ELECT P1, UR62, PT ;  /* 0x00000000003e782f */ /* 0x000fe40003820000 */
[----:B------:R-:W-:Y:S01]  /*10200*/  MOV R2, UR62 ;  /* 0x0000003e00027c02 */ /* 0x000fe20008000f00 */
[----:B01----:R-:W-:Y:S10]  /*10210*/  ENDCOLLECTIVE ;  /* 0x000000000000791b */ /* 0x003ff40003800000 */
.L_x_323:
[----:B------:R-:W-:Y:S05]  /*10220*/  BSYNC B0 ;  /* 0x0000000000007941 */ /* 0x000fea0003800000 */
.L_x_322:
[----:B------:R-:W-:Y:S01]  /*10230*/  PLOP3.LUT P0, PT, P1, PT, PT, 0x80, 0x0 ;  /* 0x000000000000781c */ /* 0x000fe20000f0f070 */
[----:B------:R-:W-:-:S12]  /*10240*/  BRA `(.L_x_324) ;  /* 0xfffffff800d07947 */ /* 0x000fd8000383ffff */
.L_x_314:
[----:B0-----:R0:W1:Y:S02]  /*10250*/  SYNCS.PHASECHK.TRANS64.TRYWAIT P0, [R5+URZ], R2 ;  /* 0x00000002050075a7 */ /* 0x001064000800017f */
[----:B-1----:R-:W-:Y:S05]  /*10260*/  @!P0 NANOSLEEP.SYNCS 0x989680 ;  /* 0x009896800000895d */ /* 0x002fea0003900000 */
[----:B------:R-:W1:Y:S02]  /*10270*/  @!P0 SYNCS.PHASECHK.TRANS64 P0, [R5+URZ], R2 ;  /* 0x00000002050085a7 */ /* 0x000e64000800007f */
[----:B-1----:R-:W-:Y:S05]  /*10280*/  @!P0 BRA `(.L_x_314) ;  /* 0xfffffffc00f08947 */ /* 0x002fea000383ffff */
[----:B------:R-:W-:Y:S05]  /*10290*/  BRA `(.L_x_325) ;  /* 0xfffffffc000c7947 */ /* 0x000fea000383ffff */
.L_x_326:
[----:B------:R-:W-:-:S00]  /*102a0*/  BRA `(.L_x_326) ;  /* 0xfffffffc00fc7947 */ /* 0x000fc0000383ffff */
[----:B------:R-:W-:-:S00]  /*102b0*/  NOP ;  /* 0x0000000000007918 */ /* 0x000fc00000000000 */
        /* <DEDUP_REMOVED lines=12> */
.L_x_327:


//--------------------- .nv.shared._ZN7cutlass13device_kernelINS_4gemm6kernel13GemmUniversalIN4cute5tupleIJiiiiEEENS1_10collective13CollectiveMmaINS1_37MainloopSm90TmaGmmaWarpSpecializedFP8ILi2ENS5_IJNS4_1CILi1EEESB_SB_EEENS1_32KernelTmaWarpSpecializedPingpongEEENS5_IJNSA_ILi64EEENSA_ILi256EEENSA_ILi128EEEEEENS_12float_e5m2_tENS5_IJlSB_lEEESJ_SK_NS4_8TiledMMAINS4_8MMA_AtomIJNS4_4SM904GMMA31MMA_64x256x32_F32E5M2E5M2_SS_TNILNSO_7ScaleInE1ELSQ_1EEEEEENS4_6LayoutISC_NS5_IJNSA_ILi0EEESU_SU_EEEEENS5_IJNS4_10UnderscoreESX_SX_EEEEENS4_13SM90_TMA_LOADENS4_14ComposedLayoutINS4_7SwizzleILi3ELi4ELi3EEENS4_18smem_ptr_flag_bitsILi8EEENST_INS5_IJNSA_ILi8EEESH_EEENS5_IJSH_SB_EEEEEEEvNS4_8identityES10_S1A_vS1B_EENS_8epilogue10collective6detail29Sm90TmaWarpSpecializedAdapterINS1E_15DefaultEpilogueISJ_SK_SK_NS1D_6thread17LinearCombinationISJ_Li1EffLNS1I_9ScaleType4KindE0ELNS_15FloatRoundStyleE2ESJ_EENS1_15EpilogueDefaultEEEEEvvEEEEvNT_6ParamsE --------------------------
	.section	.nv.shared._ZN7cutlass13device_kernelINS_4gemm6kernel13GemmUniversalIN4cute5tupleIJiiiiEEENS1_10collective13CollectiveMmaINS1_37MainloopSm90TmaGmmaWarpSpecializedFP8ILi2ENS5_IJNS4_1CILi1EEESB_SB_EEENS1_32KernelTmaWarpSpecializedPingpongEEENS5_IJNSA_ILi64EEENSA_ILi256EEENSA_ILi128EEEEEENS_12float_e5m2_tENS5_IJlSB_lEEESJ_SK_NS4_8TiledMMAINS4_8MMA_AtomIJNS4_4SM904GMMA31MMA_64x256x32_F32E5M2E5M2_SS_TNILNSO_7ScaleInE1ELSQ_1EEEEEENS4_6LayoutISC_NS5_IJNSA_ILi0EEESU_SU_EEEEENS5_IJNS4_10UnderscoreESX_SX_EEEEENS4_13SM90_TMA_LOADENS4_14ComposedLayoutINS4_7SwizzleILi3ELi4ELi3EEENS4_18smem_ptr_flag_bitsILi8EEENST_INS5_IJNSA_ILi8EEESH_EEENS5_IJSH_SB_EEEEEEEvNS4_8identityES10_S1A_vS1B_EENS_8epilogue10collective6detail29Sm90TmaWarpSpecializedAdapterINS1E_15DefaultEpilogueISJ_SK_SK_NS1D_6thread17LinearCombinationISJ_Li1EffLNS1I_9ScaleType4KindE0ELNS_15FloatRoundStyleE2ESJ_EENS1_15EpilogueDefaultEEEEEvvEEEEvNT_6ParamsE,"aw",@nobits
	.sectionflags	@""
	.align	16
	.zero		1024


//--------------------- .nv.shared.reserved.0     --------------------------
	.section	.nv.shared.reserved.0,"aw",@nobits
	.weak		__nv_reservedSMEM_offset_0_alias
	.size		__nv_reservedSMEM_offset_0_alias, 0, 0
	.other		__nv_reservedSMEM_offset_0_alias,@"STO_CUDA_RESERVED_SHARED STV_DEFAULT"
__nv_reservedSMEM_offset_0_alias:
	.zero		0


//--------------------- .nv.global                --------------------------
	.section	.nv.global,"aw",@nobits
.nv.global:
	.type		_ZN40_INTERNAL_7fc0fa06_4_k_cu_b199d5c9_236484cute1_E,@object
	.size		_ZN40_INTERNAL_7fc0fa06_4_k_cu_b199d5c9_236484cute1_E,(_ZN40_INTERNAL_7fc0fa06_4_k_cu_b199d5c9_236484cuda3std3__45__cpo6cbeginE - _ZN40_INTERNAL_7fc0fa06_4_k_cu_b199d5c9_236484cute1_E)
_ZN40_INTERNAL_7fc0fa06_4_k_cu_b199d5c9_236484cute1_E:
	.zero		1
	.type		_ZN40_INTERNAL_7fc0fa06_4_k_cu_b199d5c9_236484cuda3std3__45__cpo6cbeginE,@object
	.size		_ZN40_INTERNAL_7fc0fa06_4_k_cu_b199d5c9_236484cuda3std3__45__cpo6cbeginE,(_ZN40_INTERNAL_7fc0fa06_4_k_cu_b199d5c9_236484cuda3std3__48in_placeE - _ZN40_INTERNAL_7fc0fa06_4_k_cu_b199d5c9_236484cuda3std3__45__cpo6cbeginE)
_ZN40_INTERNAL_7fc0fa06_4_k_cu_b199d5c9_236484cuda3std3__45__cpo6cbeginE:
	.zero		1
	.type		_ZN40_INTERNAL_7fc0fa06_4_k_cu_b199d5c9_236484cuda3std3__48in_placeE,@object
	.size		_ZN40_INTERNAL_7fc0fa06_4_k_cu_b199d5c9_236484cuda3std3__48in_placeE,(_ZN40_INTERNAL_7fc0fa06_4_k_cu_b199d5c9_236484cuda3std6ranges3__45__cpo9iter_moveE - _ZN40_INTERNAL_7fc0fa06_4_k_cu_b199d5c9_236484cuda3std3__48in_placeE)
_ZN40_INTERNAL_7fc0fa06_4_k_cu_b199d5c9_236484cuda3std3__48in_placeE:
	.zero		1
	.type		_ZN40_INTERNAL_7fc0fa06_4_k_cu_b199d5c9_236484cuda3std6ranges3__45__cpo9iter_moveE,@object
	.size		_ZN40_INTERNAL_7fc0fa06_4_k_cu_b199d5c9_236484cuda3std6ranges3__45__cpo9iter_moveE,(_ZN40_INTERNAL_7fc0fa06_4_k_cu_b199d5c9_236484cuda3std3__45__cpo5beginE - _ZN40_INTERNAL_7fc0fa06_4_k_cu_b199d5c9_236484cuda3std6ranges3__45__cpo9iter_moveE)
_ZN40_INTERNAL_7fc0fa06_4_k_cu_b199d5c9_236484cuda3std6ranges3__45__cpo9iter_moveE:
	.zero		1
	.type		_ZN40_INTERNAL_7fc0fa06_4_k_cu_b199d5c9_236484cuda3std3__45__cpo5beginE,@object
	.size		_ZN40_INTERNAL_7fc0fa06_4_k_cu_b199d5c9_236484cuda3std3__45__cpo5beginE,(_ZN40_INTERNAL_7fc0fa06_4_k_cu_b199d5c9_236484cuda3std3__442_GLOBAL__N__7fc0fa06_4_k_cu_b199d5c9_236486ignoreE - _ZN40_INTERNAL_7fc0fa06_4_k_cu_b199d5c9_236484cuda3std3__45__cpo5beginE)
_ZN40_INTERNAL_7fc0fa06_4_k_cu_b199d5c9_236484cuda3std3__45__cpo5beginE:
	.zero		1
	.type		_ZN40_INTERNAL_7fc0fa06_4_k_cu_b199d5c9_236484cuda3std3__442_GLOBAL__N__7fc0fa06_4_k_cu_b199d5c9_236486ignoreE,@object
	.size		_ZN40_INTERNAL_7fc0fa06_4_k_cu_b199d5c9_236484cuda3std3__442_GLOBAL__N__7fc0fa06_4_k_cu_b199d5c9_236486ignoreE,(_ZN40_INTERNAL_7fc0fa06_4_k_cu_b199d5c9_236484cute7productE - _ZN40_INTERNAL_7fc0fa06_4_k_cu_b199d5c9_236484cuda3std3__442_GLOBAL__N__7fc0fa06_4_k_cu_b199d5c9_236486ignoreE)
_ZN40_INTERNAL_7fc0fa06_4_k_cu_b199d5c9_236484cuda3std3__442_GLOBAL__N__7fc0fa06_4_k_cu_b199d5c9_236486ignoreE:
	.zero		1
	.type		_ZN40_INTERNAL_7fc0fa06_4_k_cu_b199d5c9_236484cute7productE,@object
	.size		_ZN40_INTERNAL_7fc0fa06_4_k_cu_b199d5c9_236484cute7productE,(_ZN40_INTERNAL_7fc0fa06_4_k_cu_b199d5c9_236484cuda3std3__45__cpo3endE - _ZN40_INTERNAL_7fc0fa06_4_k_cu_b199d5c9_236484cute7productE)
_ZN40_INTERNAL_7fc0fa06_4_k_cu_b199d5c9_236484cute7productE:
	.zero		1
	.type		_ZN40_INTERNAL_7fc0fa06_4_k_cu_b199d5c9_236484cuda3std3__45__cpo3endE,@object
	.size		_ZN40_INTERNAL_7fc0fa06_4_k_cu_b199d5c9_236484cuda3std3__45__cpo3endE,(_ZN40_INTERNAL_7fc0fa06_4_k_cu_b199d5c9_236484cuda3std3__419piecewise_constructE - _ZN40_INTERNAL_7fc0fa06_4_k_cu_b199d5c9_236484cuda3std3__45__cpo3endE)
_ZN40_INTERNAL_7fc0fa06_4_k_cu_b199d5c9_236484cuda3std3__45__cpo3endE:
	.zero		1
	.type		_ZN40_INTERNAL_7fc0fa06_4_k_cu_b199d5c9_236484cuda3std3__419piecewise_constructE,@object
	.size		_ZN40_INTERNAL_7fc0fa06_4_k_cu_b199d5c9_236484cuda3std3__419piecewise_constructE,(_ZN40_INTERNAL_7fc0fa06_4_k_cu_b199d5c9_236484cuda3std3__45__cpo4cendE - _ZN40_INTERNAL_7fc0fa06_4_k_cu_b199d5c9_236484cuda3std3__419piecewise_constructE)
_ZN40_INTERNAL_7fc0fa06_4_k_cu_b199d5c9_236484cuda3std3__419piecewise_constructE:
	.zero		1
	.type		_ZN40_INTERNAL_7fc0fa06_4_k_cu_b199d5c9_236484cuda3std3__45__cpo4cendE,@object
	.size		_ZN40_INTERNAL_7fc0fa06_4_k_cu_b199d5c9_236484cuda3std3__45__cpo4cendE,(_ZN40_INTERNAL_7fc0fa06_4_k_cu_b199d5c9_236484cuda3std6ranges3__45__cpo4swapE - _ZN40_INTERNAL_7fc0fa06_4_k_cu_b199d5c9_236484cuda3std3__45__cpo4cendE)
_ZN40_INTERNAL_7fc0fa06_4_k_cu_b199d5c9_236484cuda3std3__45__cpo4cendE:
	.zero		1
	.type		_ZN40_INTERNAL_7fc0fa06_4_k_cu_b199d5c9_236484cuda3std6ranges3__45__cpo4swapE,@object
	.size		_ZN40_INTERNAL_7fc0fa06_4_k_cu_b199d5c9_236484cuda3std6ranges3__45__cpo4swapE,(.L_7 - _ZN40_INTERNAL_7fc0fa06_4_k_cu_b199d5c9_236484cuda3std6ranges3__45__cpo4swapE)
_ZN40_INTERNAL_7fc0fa06_4_k_cu_b199d5c9_236484cuda3std6ranges3__45__cpo4swapE:
	.zero		1
.L_7:


//--------------------- .nv.constant0._ZN7cutlass13device_kernelINS_4gemm6kernel13GemmUniversalIN4cute5tupleIJiiiiEEENS1_10collective13CollectiveMmaINS1_37MainloopSm90TmaGmmaWarpSpecializedFP8ILi2ENS5_IJNS4_1CILi1EEESB_SB_EEENS1_32KernelTmaWarpSpecializedPingpongEEENS5_IJNSA_ILi64EEENSA_ILi256EEENSA_ILi128EEEEEENS_12float_e5m2_tENS5_IJlSB_lEEESJ_SK_NS4_8TiledMMAINS4_8MMA_AtomIJNS4_4SM904GMMA31MMA_64x256x32_F32E5M2E5M2_SS_TNILNSO_7ScaleInE1ELSQ_1EEEEEENS4_6LayoutISC_NS5_IJNSA_ILi0EEESU_SU_EEEEENS5_IJNS4_10UnderscoreESX_SX_EEEEENS4_13SM90_TMA_LOADENS4_14ComposedLayoutINS4_7SwizzleILi3ELi4ELi3EEENS4_18smem_ptr_flag_bitsILi8EEENST_INS5_IJNSA_ILi8EEESH_EEENS5_IJSH_SB_EEEEEEEvNS4_8identityES10_S1A_vS1B_EENS_8epilogue10collective6detail29Sm90TmaWarpSpecializedAdapterINS1E_15DefaultEpilogueISJ_SK_SK_NS1D_6thread17LinearCombinationISJ_Li1EffLNS1I_9ScaleType4KindE0ELNS_15FloatRoundStyleE2ESJ_EENS1_15EpilogueDefaultEEEEEvvEEEEvNT_6ParamsE --------------------------
	.section	.nv.constant0._ZN7cutlass13device_kernelINS_4gemm6kernel13GemmUniversalIN4cute5tupleIJiiiiEEENS1_10collective13CollectiveMmaINS1_37MainloopSm90TmaGmmaWarpSpecializedFP8ILi2ENS5_IJNS4_1CILi1EEESB_SB_EEENS1_32KernelTmaWarpSpecializedPingpongEEENS5_IJNSA_ILi64EEENSA_ILi256EEENSA_ILi128EEEEEENS_12float_e5m2_tENS5_IJlSB_lEEESJ_SK_NS4_8TiledMMAINS4_8MMA_AtomIJNS4_4SM904GMMA31MMA_64x256x32_F32E5M2E5M2_SS_TNILNSO_7ScaleInE1ELSQ_1EEEEEENS4_6LayoutISC_NS5_IJNSA_ILi0EEESU_SU_EEEEENS5_IJNS4_10UnderscoreESX_SX_EEEEENS4_13SM90_TMA_LOADENS4_14ComposedLayoutINS4_7SwizzleILi3ELi4ELi3EEENS4_18smem_ptr_flag_bitsILi8EEENST_INS5_IJNSA_ILi8EEESH_EEENS5_IJSH_SB_EEEEEEEvNS4_8identityES10_S1A_vS1B_EENS_8epilogue10collective6detail29Sm90TmaWarpSpecializedAdapterINS1E_15DefaultEpilogueISJ_SK_SK_NS1D_6thread17LinearCombinationISJ_Li1EffLNS1I_9ScaleType4KindE0ELNS_15FloatRoundStyleE2ESJ_EENS1_15EpilogueDefaultEEEEEvvEEEEvNT_6ParamsE,"a",@progbits
	.sectionflags	@""
	.align	4
.nv.constant0._ZN7cutlass13device_kernelINS_4gemm6kernel13GemmUniversalIN4cute5tupleIJiiiiEEENS1_10collective13CollectiveMmaINS1_37MainloopSm90TmaGmmaWarpSpecializedFP8ILi2ENS5_IJNS4_1CILi1EEESB_SB_EEENS1_32KernelTmaWarpSpecializedPingpongEEENS5_IJNSA_ILi64EEENSA_ILi256EEENSA_ILi128EEEEEENS_12float_e5m2_tENS5_IJlSB_lEEESJ_SK_NS4_8TiledMMAINS4_8MMA_AtomIJNS4_4SM904GMMA31MMA_64x256x32_F32E5M2E5M2_SS_TNILNSO_7ScaleInE1ELSQ_1EEEEEENS4_6LayoutISC_NS5_IJNSA_ILi0EEESU_SU_EEEEENS5_IJNS4_10UnderscoreESX_SX_EEEEENS4_13SM90_TMA_LOADENS4_14ComposedLayoutINS4_7SwizzleILi3ELi4ELi3EEENS4_18smem_ptr_flag_bitsILi8EEENST_INS5_IJNSA_ILi8EEESH_EEENS5_IJSH_SB_EEEEEEEvNS4_8identityES10_S1A_vS1B_EENS_8epilogue10collective6detail29Sm90TmaWarpSpecializedAdapterINS1E_15DefaultEpilogueISJ_SK_SK_NS1D_6thread17LinearCombinationISJ_Li1EffLNS1I_9ScaleType4KindE0ELNS_15FloatRoundStyleE2ESJ_EENS1_15EpilogueDefaultEEEEEvvEEEEvNT_6ParamsE:
	.zero		1664


//--------------------- SYMBOLS --------------------------

	.type		.nv.reservedSmem.offset0,@object
	.size		.nv.reservedSmem.offset0,0x4
